//
// Generated by NVIDIA NVVM Compiler
//
// Compiler Build ID: CL-36424714
// Cuda compilation tools, release 13.0, V13.0.88
// Based on NVVM 20.0.0
//

.version 9.0
.target sm_100
.address_size 64

	// .globl	_Z15fill_dart_countPi
.global .align 4 .b8 precalc_xorwow_matrix[102400];
.global .align 4 .b8 precalc_xorwow_offset_matrix[102400];
.global .align 4 .b8 mrg32k3aM1[2304];
.global .align 4 .b8 mrg32k3aM2[2304];
.global .align 4 .b8 mrg32k3aM1SubSeq[2016];
.global .align 4 .b8 mrg32k3aM2SubSeq[2016];
.global .align 4 .b8 mrg32k3aM1Seq[2304];
.global .align 4 .b8 mrg32k3aM2Seq[2304];
.const .align 8 .b8 __cr_lgamma_table[72];

.visible .entry _Z15fill_dart_countPi(
	.param .u64 .ptr .align 1 _Z15fill_dart_countPi_param_0
)
{
	.local .align 8 .b8 	__local_depot0[48];
	.reg .b64 	%SP;
	.reg .b64 	%SPL;
	.reg .pred 	%p<65>;
	.reg .b32 	%r<1246>;
	.reg .b32 	%f<9>;
	.reg .b64 	%rd<28>;
	.reg .b64 	%fd<9>;

	mov.u64 	%SPL, __local_depot0;
	ld.param.u64 	%rd10, [_Z15fill_dart_countPi_param_0];
	add.u64 	%rd1, %SPL, 0;
	mov.u32 	%r552, %ctaid.x;
	mov.u32 	%r553, %ntid.x;
	mov.u32 	%r554, %tid.x;
	mad.lo.s32 	%r555, %r552, %r553, %r554;
	// begin inline asm
	mov.u64 	%rd11, %clock64;
	// end inline asm
	cvt.s64.s32 	%rd2, %r555;
	cvt.u32.u64 	%r556, %rd11;
	xor.b32  	%r557, %r556, -1429050551;
	mul.lo.s32 	%r558, %r557, 1099087573;
	{ .reg .b32 tmp; mov.b64 {tmp, %r559}, %rd11; }
	xor.b32  	%r560, %r559, -136515619;
	mul.lo.s32 	%r561, %r560, -1703105765;
	add.s32 	%r562, %r558, %r561;
	add.s32 	%r1, %r562, 6615241;
	add.s32 	%r976, %r558, 123456789;
	st.local.v2.u32 	[%rd1], {%r1, %r976};
	xor.b32  	%r975, %r558, 362436069;
	add.s32 	%r974, %r561, 521288629;
	st.local.v2.u32 	[%rd1+8], {%r975, %r974};
	xor.b32  	%r973, %r561, 88675123;
	add.s32 	%r972, %r558, 5783321;
	st.local.v2.u32 	[%rd1+16], {%r973, %r972};
	setp.eq.s32 	%p1, %r555, 0;
	@%p1 bra 	$L__BB0_115;
	mov.b32 	%r959, 0;
	mov.u64 	%rd27, %rd2;
$L__BB0_2:
	mov.u64 	%rd3, %rd27;
	and.b64  	%rd4, %rd3, 3;
	setp.eq.s64 	%p2, %rd4, 0;
	@%p2 bra 	$L__BB0_114;
	mul.wide.u32 	%rd13, %r959, 3200;
	mov.u64 	%rd14, precalc_xorwow_matrix;
	add.s64 	%rd5, %rd14, %rd13;
	mov.b32 	%r972, 0;
	mov.u32 	%r973, %r972;
	mov.u32 	%r974, %r972;
	mov.u32 	%r975, %r972;
	mov.u32 	%r976, %r972;
	mov.u32 	%r965, %r972;
$L__BB0_4:
	mul.wide.u32 	%rd15, %r965, 4;
	add.s64 	%rd16, %rd1, %rd15;
	ld.local.u32 	%r19, [%rd16+4];
	shl.b32 	%r20, %r965, 5;
	mov.b32 	%r971, 0;
$L__BB0_5:
	.pragma "nounroll";
	shr.u32 	%r566, %r19, %r971;
	and.b32  	%r567, %r566, 1;
	setp.eq.b32 	%p3, %r567, 1;
	not.pred 	%p4, %p3;
	add.s32 	%r568, %r20, %r971;
	mul.lo.s32 	%r569, %r568, 5;
	mul.wide.u32 	%rd17, %r569, 4;
	add.s64 	%rd6, %rd5, %rd17;
	@%p4 bra 	$L__BB0_7;
	ld.global.u32 	%r570, [%rd6];
	xor.b32  	%r976, %r976, %r570;
	ld.global.u32 	%r571, [%rd6+4];
	xor.b32  	%r975, %r975, %r571;
	ld.global.u32 	%r572, [%rd6+8];
	xor.b32  	%r974, %r974, %r572;
	ld.global.u32 	%r573, [%rd6+12];
	xor.b32  	%r973, %r973, %r573;
	ld.global.u32 	%r574, [%rd6+16];
	xor.b32  	%r972, %r972, %r574;
$L__BB0_7:
	and.b32  	%r576, %r566, 2;
	setp.eq.s32 	%p5, %r576, 0;
	@%p5 bra 	$L__BB0_9;
	ld.global.u32 	%r577, [%rd6+20];
	xor.b32  	%r976, %r976, %r577;
	ld.global.u32 	%r578, [%rd6+24];
	xor.b32  	%r975, %r975, %r578;
	ld.global.u32 	%r579, [%rd6+28];
	xor.b32  	%r974, %r974, %r579;
	ld.global.u32 	%r580, [%rd6+32];
	xor.b32  	%r973, %r973, %r580;
	ld.global.u32 	%r581, [%rd6+36];
	xor.b32  	%r972, %r972, %r581;
$L__BB0_9:
	and.b32  	%r583, %r566, 4;
	setp.eq.s32 	%p6, %r583, 0;
	@%p6 bra 	$L__BB0_11;
	ld.global.u32 	%r584, [%rd6+40];
	xor.b32  	%r976, %r976, %r584;
	ld.global.u32 	%r585, [%rd6+44];
	xor.b32  	%r975, %r975, %r585;
	ld.global.u32 	%r586, [%rd6+48];
	xor.b32  	%r974, %r974, %r586;
	ld.global.u32 	%r587, [%rd6+52];
	xor.b32  	%r973, %r973, %r587;
	ld.global.u32 	%r588, [%rd6+56];
	xor.b32  	%r972, %r972, %r588;
$L__BB0_11:
	and.b32  	%r590, %r566, 8;
	setp.eq.s32 	%p7, %r590, 0;
	@%p7 bra 	$L__BB0_13;
	ld.global.u32 	%r591, [%rd6+60];
	xor.b32  	%r976, %r976, %r591;
	ld.global.u32 	%r592, [%rd6+64];
	xor.b32  	%r975, %r975, %r592;
	ld.global.u32 	%r593, [%rd6+68];
	xor.b32  	%r974, %r974, %r593;
	ld.global.u32 	%r594, [%rd6+72];
	xor.b32  	%r973, %r973, %r594;
	ld.global.u32 	%r595, [%rd6+76];
	xor.b32  	%r972, %r972, %r595;
$L__BB0_13:
	and.b32  	%r597, %r566, 16;
	setp.eq.s32 	%p8, %r597, 0;
	@%p8 bra 	$L__BB0_15;
	ld.global.u32 	%r598, [%rd6+80];
	xor.b32  	%r976, %r976, %r598;
	ld.global.u32 	%r599, [%rd6+84];
	xor.b32  	%r975, %r975, %r599;
	ld.global.u32 	%r600, [%rd6+88];
	xor.b32  	%r974, %r974, %r600;
	ld.global.u32 	%r601, [%rd6+92];
	xor.b32  	%r973, %r973, %r601;
	ld.global.u32 	%r602, [%rd6+96];
	xor.b32  	%r972, %r972, %r602;
$L__BB0_15:
	and.b32  	%r604, %r566, 32;
	setp.eq.s32 	%p9, %r604, 0;
	@%p9 bra 	$L__BB0_17;
	ld.global.u32 	%r605, [%rd6+100];
	xor.b32  	%r976, %r976, %r605;
	ld.global.u32 	%r606, [%rd6+104];
	xor.b32  	%r975, %r975, %r606;
	ld.global.u32 	%r607, [%rd6+108];
	xor.b32  	%r974, %r974, %r607;
	ld.global.u32 	%r608, [%rd6+112];
	xor.b32  	%r973, %r973, %r608;
	ld.global.u32 	%r609, [%rd6+116];
	xor.b32  	%r972, %r972, %r609;
$L__BB0_17:
	and.b32  	%r611, %r566, 64;
	setp.eq.s32 	%p10, %r611, 0;
	@%p10 bra 	$L__BB0_19;
	ld.global.u32 	%r612, [%rd6+120];
	xor.b32  	%r976, %r976, %r612;
	ld.global.u32 	%r613, [%rd6+124];
	xor.b32  	%r975, %r975, %r613;
	ld.global.u32 	%r614, [%rd6+128];
	xor.b32  	%r974, %r974, %r614;
	ld.global.u32 	%r615, [%rd6+132];
	xor.b32  	%r973, %r973, %r615;
	ld.global.u32 	%r616, [%rd6+136];
	xor.b32  	%r972, %r972, %r616;
$L__BB0_19:
	and.b32  	%r618, %r566, 128;
	setp.eq.s32 	%p11, %r618, 0;
	@%p11 bra 	$L__BB0_21;
	ld.global.u32 	%r619, [%rd6+140];
	xor.b32  	%r976, %r976, %r619;
	ld.global.u32 	%r620, [%rd6+144];
	xor.b32  	%r975, %r975, %r620;
	ld.global.u32 	%r621, [%rd6+148];
	xor.b32  	%r974, %r974, %r621;
	ld.global.u32 	%r622, [%rd6+152];
	xor.b32  	%r973, %r973, %r622;
	ld.global.u32 	%r623, [%rd6+156];
	xor.b32  	%r972, %r972, %r623;
$L__BB0_21:
	and.b32  	%r625, %r566, 256;
	setp.eq.s32 	%p12, %r625, 0;
	@%p12 bra 	$L__BB0_23;
	ld.global.u32 	%r626, [%rd6+160];
	xor.b32  	%r976, %r976, %r626;
	ld.global.u32 	%r627, [%rd6+164];
	xor.b32  	%r975, %r975, %r627;
	ld.global.u32 	%r628, [%rd6+168];
	xor.b32  	%r974, %r974, %r628;
	ld.global.u32 	%r629, [%rd6+172];
	xor.b32  	%r973, %r973, %r629;
	ld.global.u32 	%r630, [%rd6+176];
	xor.b32  	%r972, %r972, %r630;
$L__BB0_23:
	and.b32  	%r632, %r566, 512;
	setp.eq.s32 	%p13, %r632, 0;
	@%p13 bra 	$L__BB0_25;
	ld.global.u32 	%r633, [%rd6+180];
	xor.b32  	%r976, %r976, %r633;
	ld.global.u32 	%r634, [%rd6+184];
	xor.b32  	%r975, %r975, %r634;
	ld.global.u32 	%r635, [%rd6+188];
	xor.b32  	%r974, %r974, %r635;
	ld.global.u32 	%r636, [%rd6+192];
	xor.b32  	%r973, %r973, %r636;
	ld.global.u32 	%r637, [%rd6+196];
	xor.b32  	%r972, %r972, %r637;
$L__BB0_25:
	and.b32  	%r639, %r566, 1024;
	setp.eq.s32 	%p14, %r639, 0;
	@%p14 bra 	$L__BB0_27;
	ld.global.u32 	%r640, [%rd6+200];
	xor.b32  	%r976, %r976, %r640;
	ld.global.u32 	%r641, [%rd6+204];
	xor.b32  	%r975, %r975, %r641;
	ld.global.u32 	%r642, [%rd6+208];
	xor.b32  	%r974, %r974, %r642;
	ld.global.u32 	%r643, [%rd6+212];
	xor.b32  	%r973, %r973, %r643;
	ld.global.u32 	%r644, [%rd6+216];
	xor.b32  	%r972, %r972, %r644;
$L__BB0_27:
	and.b32  	%r646, %r566, 2048;
	setp.eq.s32 	%p15, %r646, 0;
	@%p15 bra 	$L__BB0_29;
	ld.global.u32 	%r647, [%rd6+220];
	xor.b32  	%r976, %r976, %r647;
	ld.global.u32 	%r648, [%rd6+224];
	xor.b32  	%r975, %r975, %r648;
	ld.global.u32 	%r649, [%rd6+228];
	xor.b32  	%r974, %r974, %r649;
	ld.global.u32 	%r650, [%rd6+232];
	xor.b32  	%r973, %r973, %r650;
	ld.global.u32 	%r651, [%rd6+236];
	xor.b32  	%r972, %r972, %r651;
$L__BB0_29:
	and.b32  	%r653, %r566, 4096;
	setp.eq.s32 	%p16, %r653, 0;
	@%p16 bra 	$L__BB0_31;
	ld.global.u32 	%r654, [%rd6+240];
	xor.b32  	%r976, %r976, %r654;
	ld.global.u32 	%r655, [%rd6+244];
	xor.b32  	%r975, %r975, %r655;
	ld.global.u32 	%r656, [%rd6+248];
	xor.b32  	%r974, %r974, %r656;
	ld.global.u32 	%r657, [%rd6+252];
	xor.b32  	%r973, %r973, %r657;
	ld.global.u32 	%r658, [%rd6+256];
	xor.b32  	%r972, %r972, %r658;
$L__BB0_31:
	and.b32  	%r660, %r566, 8192;
	setp.eq.s32 	%p17, %r660, 0;
	@%p17 bra 	$L__BB0_33;
	ld.global.u32 	%r661, [%rd6+260];
	xor.b32  	%r976, %r976, %r661;
	ld.global.u32 	%r662, [%rd6+264];
	xor.b32  	%r975, %r975, %r662;
	ld.global.u32 	%r663, [%rd6+268];
	xor.b32  	%r974, %r974, %r663;
	ld.global.u32 	%r664, [%rd6+272];
	xor.b32  	%r973, %r973, %r664;
	ld.global.u32 	%r665, [%rd6+276];
	xor.b32  	%r972, %r972, %r665;
$L__BB0_33:
	and.b32  	%r667, %r566, 16384;
	setp.eq.s32 	%p18, %r667, 0;
	@%p18 bra 	$L__BB0_35;
	ld.global.u32 	%r668, [%rd6+280];
	xor.b32  	%r976, %r976, %r668;
	ld.global.u32 	%r669, [%rd6+284];
	xor.b32  	%r975, %r975, %r669;
	ld.global.u32 	%r670, [%rd6+288];
	xor.b32  	%r974, %r974, %r670;
	ld.global.u32 	%r671, [%rd6+292];
	xor.b32  	%r973, %r973, %r671;
	ld.global.u32 	%r672, [%rd6+296];
	xor.b32  	%r972, %r972, %r672;
$L__BB0_35:
	and.b32  	%r674, %r566, 32768;
	setp.eq.s32 	%p19, %r674, 0;
	@%p19 bra 	$L__BB0_37;
	ld.global.u32 	%r675, [%rd6+300];
	xor.b32  	%r976, %r976, %r675;
	ld.global.u32 	%r676, [%rd6+304];
	xor.b32  	%r975, %r975, %r676;
	ld.global.u32 	%r677, [%rd6+308];
	xor.b32  	%r974, %r974, %r677;
	ld.global.u32 	%r678, [%rd6+312];
	xor.b32  	%r973, %r973, %r678;
	ld.global.u32 	%r679, [%rd6+316];
	xor.b32  	%r972, %r972, %r679;
$L__BB0_37:
	add.s32 	%r971, %r971, 16;
	setp.ne.s32 	%p20, %r971, 32;
	@%p20 bra 	$L__BB0_5;
	mad.lo.s32 	%r680, %r965, -31, %r20;
	add.s32 	%r965, %r680, 1;
	setp.ne.s32 	%p21, %r965, 5;
	@%p21 bra 	$L__BB0_4;
	st.local.u32 	[%rd1+4], %r976;
	st.local.v2.u32 	[%rd1+8], {%r975, %r974};
	st.local.v2.u32 	[%rd1+16], {%r973, %r972};
	setp.eq.s64 	%p22, %rd4, 1;
	@%p22 bra 	$L__BB0_114;
	mov.b32 	%r972, 0;
	mov.u32 	%r973, %r972;
	mov.u32 	%r974, %r972;
	mov.u32 	%r975, %r972;
	mov.u32 	%r976, %r972;
	mov.u32 	%r1057, %r972;
$L__BB0_41:
	mul.wide.u32 	%rd18, %r1057, 4;
	add.s64 	%rd19, %rd1, %rd18;
	ld.local.u32 	%r195, [%rd19+4];
	shl.b32 	%r196, %r1057, 5;
	mov.b32 	%r1063, 0;
$L__BB0_42:
	.pragma "nounroll";
	shr.u32 	%r683, %r195, %r1063;
	and.b32  	%r684, %r683, 1;
	setp.eq.b32 	%p23, %r684, 1;
	not.pred 	%p24, %p23;
	add.s32 	%r685, %r196, %r1063;
	mul.lo.s32 	%r686, %r685, 5;
	mul.wide.u32 	%rd20, %r686, 4;
	add.s64 	%rd7, %rd5, %rd20;
	@%p24 bra 	$L__BB0_44;
	ld.global.u32 	%r687, [%rd7];
	xor.b32  	%r976, %r976, %r687;
	ld.global.u32 	%r688, [%rd7+4];
	xor.b32  	%r975, %r975, %r688;
	ld.global.u32 	%r689, [%rd7+8];
	xor.b32  	%r974, %r974, %r689;
	ld.global.u32 	%r690, [%rd7+12];
	xor.b32  	%r973, %r973, %r690;
	ld.global.u32 	%r691, [%rd7+16];
	xor.b32  	%r972, %r972, %r691;
$L__BB0_44:
	and.b32  	%r693, %r683, 2;
	setp.eq.s32 	%p25, %r693, 0;
	@%p25 bra 	$L__BB0_46;
	ld.global.u32 	%r694, [%rd7+20];
	xor.b32  	%r976, %r976, %r694;
	ld.global.u32 	%r695, [%rd7+24];
	xor.b32  	%r975, %r975, %r695;
	ld.global.u32 	%r696, [%rd7+28];
	xor.b32  	%r974, %r974, %r696;
	ld.global.u32 	%r697, [%rd7+32];
	xor.b32  	%r973, %r973, %r697;
	ld.global.u32 	%r698, [%rd7+36];
	xor.b32  	%r972, %r972, %r698;
$L__BB0_46:
	and.b32  	%r700, %r683, 4;
	setp.eq.s32 	%p26, %r700, 0;
	@%p26 bra 	$L__BB0_48;
	ld.global.u32 	%r701, [%rd7+40];
	xor.b32  	%r976, %r976, %r701;
	ld.global.u32 	%r702, [%rd7+44];
	xor.b32  	%r975, %r975, %r702;
	ld.global.u32 	%r703, [%rd7+48];
	xor.b32  	%r974, %r974, %r703;
	ld.global.u32 	%r704, [%rd7+52];
	xor.b32  	%r973, %r973, %r704;
	ld.global.u32 	%r705, [%rd7+56];
	xor.b32  	%r972, %r972, %r705;
$L__BB0_48:
	and.b32  	%r707, %r683, 8;
	setp.eq.s32 	%p27, %r707, 0;
	@%p27 bra 	$L__BB0_50;
	ld.global.u32 	%r708, [%rd7+60];
	xor.b32  	%r976, %r976, %r708;
	ld.global.u32 	%r709, [%rd7+64];
	xor.b32  	%r975, %r975, %r709;
	ld.global.u32 	%r710, [%rd7+68];
	xor.b32  	%r974, %r974, %r710;
	ld.global.u32 	%r711, [%rd7+72];
	xor.b32  	%r973, %r973, %r711;
	ld.global.u32 	%r712, [%rd7+76];
	xor.b32  	%r972, %r972, %r712;
$L__BB0_50:
	and.b32  	%r714, %r683, 16;
	setp.eq.s32 	%p28, %r714, 0;
	@%p28 bra 	$L__BB0_52;
	ld.global.u32 	%r715, [%rd7+80];
	xor.b32  	%r976, %r976, %r715;
	ld.global.u32 	%r716, [%rd7+84];
	xor.b32  	%r975, %r975, %r716;
	ld.global.u32 	%r717, [%rd7+88];
	xor.b32  	%r974, %r974, %r717;
	ld.global.u32 	%r718, [%rd7+92];
	xor.b32  	%r973, %r973, %r718;
	ld.global.u32 	%r719, [%rd7+96];
	xor.b32  	%r972, %r972, %r719;
$L__BB0_52:
	and.b32  	%r721, %r683, 32;
	setp.eq.s32 	%p29, %r721, 0;
	@%p29 bra 	$L__BB0_54;
	ld.global.u32 	%r722, [%rd7+100];
	xor.b32  	%r976, %r976, %r722;
	ld.global.u32 	%r723, [%rd7+104];
	xor.b32  	%r975, %r975, %r723;
	ld.global.u32 	%r724, [%rd7+108];
	xor.b32  	%r974, %r974, %r724;
	ld.global.u32 	%r725, [%rd7+112];
	xor.b32  	%r973, %r973, %r725;
	ld.global.u32 	%r726, [%rd7+116];
	xor.b32  	%r972, %r972, %r726;
$L__BB0_54:
	and.b32  	%r728, %r683, 64;
	setp.eq.s32 	%p30, %r728, 0;
	@%p30 bra 	$L__BB0_56;
	ld.global.u32 	%r729, [%rd7+120];
	xor.b32  	%r976, %r976, %r729;
	ld.global.u32 	%r730, [%rd7+124];
	xor.b32  	%r975, %r975, %r730;
	ld.global.u32 	%r731, [%rd7+128];
	xor.b32  	%r974, %r974, %r731;
	ld.global.u32 	%r732, [%rd7+132];
	xor.b32  	%r973, %r973, %r732;
	ld.global.u32 	%r733, [%rd7+136];
	xor.b32  	%r972, %r972, %r733;
$L__BB0_56:
	and.b32  	%r735, %r683, 128;
	setp.eq.s32 	%p31, %r735, 0;
	@%p31 bra 	$L__BB0_58;
	ld.global.u32 	%r736, [%rd7+140];
	xor.b32  	%r976, %r976, %r736;
	ld.global.u32 	%r737, [%rd7+144];
	xor.b32  	%r975, %r975, %r737;
	ld.global.u32 	%r738, [%rd7+148];
	xor.b32  	%r974, %r974, %r738;
	ld.global.u32 	%r739, [%rd7+152];
	xor.b32  	%r973, %r973, %r739;
	ld.global.u32 	%r740, [%rd7+156];
	xor.b32  	%r972, %r972, %r740;
$L__BB0_58:
	and.b32  	%r742, %r683, 256;
	setp.eq.s32 	%p32, %r742, 0;
	@%p32 bra 	$L__BB0_60;
	ld.global.u32 	%r743, [%rd7+160];
	xor.b32  	%r976, %r976, %r743;
	ld.global.u32 	%r744, [%rd7+164];
	xor.b32  	%r975, %r975, %r744;
	ld.global.u32 	%r745, [%rd7+168];
	xor.b32  	%r974, %r974, %r745;
	ld.global.u32 	%r746, [%rd7+172];
	xor.b32  	%r973, %r973, %r746;
	ld.global.u32 	%r747, [%rd7+176];
	xor.b32  	%r972, %r972, %r747;
$L__BB0_60:
	and.b32  	%r749, %r683, 512;
	setp.eq.s32 	%p33, %r749, 0;
	@%p33 bra 	$L__BB0_62;
	ld.global.u32 	%r750, [%rd7+180];
	xor.b32  	%r976, %r976, %r750;
	ld.global.u32 	%r751, [%rd7+184];
	xor.b32  	%r975, %r975, %r751;
	ld.global.u32 	%r752, [%rd7+188];
	xor.b32  	%r974, %r974, %r752;
	ld.global.u32 	%r753, [%rd7+192];
	xor.b32  	%r973, %r973, %r753;
	ld.global.u32 	%r754, [%rd7+196];
	xor.b32  	%r972, %r972, %r754;
$L__BB0_62:
	and.b32  	%r756, %r683, 1024;
	setp.eq.s32 	%p34, %r756, 0;
	@%p34 bra 	$L__BB0_64;
	ld.global.u32 	%r757, [%rd7+200];
	xor.b32  	%r976, %r976, %r757;
	ld.global.u32 	%r758, [%rd7+204];
	xor.b32  	%r975, %r975, %r758;
	ld.global.u32 	%r759, [%rd7+208];
	xor.b32  	%r974, %r974, %r759;
	ld.global.u32 	%r760, [%rd7+212];
	xor.b32  	%r973, %r973, %r760;
	ld.global.u32 	%r761, [%rd7+216];
	xor.b32  	%r972, %r972, %r761;
$L__BB0_64:
	and.b32  	%r763, %r683, 2048;
	setp.eq.s32 	%p35, %r763, 0;
	@%p35 bra 	$L__BB0_66;
	ld.global.u32 	%r764, [%rd7+220];
	xor.b32  	%r976, %r976, %r764;
	ld.global.u32 	%r765, [%rd7+224];
	xor.b32  	%r975, %r975, %r765;
	ld.global.u32 	%r766, [%rd7+228];
	xor.b32  	%r974, %r974, %r766;
	ld.global.u32 	%r767, [%rd7+232];
	xor.b32  	%r973, %r973, %r767;
	ld.global.u32 	%r768, [%rd7+236];
	xor.b32  	%r972, %r972, %r768;
$L__BB0_66:
	and.b32  	%r770, %r683, 4096;
	setp.eq.s32 	%p36, %r770, 0;
	@%p36 bra 	$L__BB0_68;
	ld.global.u32 	%r771, [%rd7+240];
	xor.b32  	%r976, %r976, %r771;
	ld.global.u32 	%r772, [%rd7+244];
	xor.b32  	%r975, %r975, %r772;
	ld.global.u32 	%r773, [%rd7+248];
	xor.b32  	%r974, %r974, %r773;
	ld.global.u32 	%r774, [%rd7+252];
	xor.b32  	%r973, %r973, %r774;
	ld.global.u32 	%r775, [%rd7+256];
	xor.b32  	%r972, %r972, %r775;
$L__BB0_68:
	and.b32  	%r777, %r683, 8192;
	setp.eq.s32 	%p37, %r777, 0;
	@%p37 bra 	$L__BB0_70;
	ld.global.u32 	%r778, [%rd7+260];
	xor.b32  	%r976, %r976, %r778;
	ld.global.u32 	%r779, [%rd7+264];
	xor.b32  	%r975, %r975, %r779;
	ld.global.u32 	%r780, [%rd7+268];
	xor.b32  	%r974, %r974, %r780;
	ld.global.u32 	%r781, [%rd7+272];
	xor.b32  	%r973, %r973, %r781;
	ld.global.u32 	%r782, [%rd7+276];
	xor.b32  	%r972, %r972, %r782;
$L__BB0_70:
	and.b32  	%r784, %r683, 16384;
	setp.eq.s32 	%p38, %r784, 0;
	@%p38 bra 	$L__BB0_72;
	ld.global.u32 	%r785, [%rd7+280];
	xor.b32  	%r976, %r976, %r785;
	ld.global.u32 	%r786, [%rd7+284];
	xor.b32  	%r975, %r975, %r786;
	ld.global.u32 	%r787, [%rd7+288];
	xor.b32  	%r974, %r974, %r787;
	ld.global.u32 	%r788, [%rd7+292];
	xor.b32  	%r973, %r973, %r788;
	ld.global.u32 	%r789, [%rd7+296];
	xor.b32  	%r972, %r972, %r789;
$L__BB0_72:
	and.b32  	%r791, %r683, 32768;
	setp.eq.s32 	%p39, %r791, 0;
	@%p39 bra 	$L__BB0_74;
	ld.global.u32 	%r792, [%rd7+300];
	xor.b32  	%r976, %r976, %r792;
	ld.global.u32 	%r793, [%rd7+304];
	xor.b32  	%r975, %r975, %r793;
	ld.global.u32 	%r794, [%rd7+308];
	xor.b32  	%r974, %r974, %r794;
	ld.global.u32 	%r795, [%rd7+312];
	xor.b32  	%r973, %r973, %r795;
	ld.global.u32 	%r796, [%rd7+316];
	xor.b32  	%r972, %r972, %r796;
$L__BB0_74:
	add.s32 	%r1063, %r1063, 16;
	setp.ne.s32 	%p40, %r1063, 32;
	@%p40 bra 	$L__BB0_42;
	mad.lo.s32 	%r797, %r1057, -31, %r196;
	add.s32 	%r1057, %r797, 1;
	setp.ne.s32 	%p41, %r1057, 5;
	@%p41 bra 	$L__BB0_41;
	st.local.u32 	[%rd1+4], %r976;
	st.local.v2.u32 	[%rd1+8], {%r975, %r974};
	st.local.v2.u32 	[%rd1+16], {%r973, %r972};
	setp.ne.s64 	%p42, %rd4, 3;
	@%p42 bra 	$L__BB0_114;
	mov.b32 	%r972, 0;
	mov.u32 	%r973, %r972;
	mov.u32 	%r974, %r972;
	mov.u32 	%r975, %r972;
	mov.u32 	%r976, %r972;
	mov.u32 	%r1149, %r972;
$L__BB0_78:
	mul.wide.u32 	%rd21, %r1149, 4;
	add.s64 	%rd22, %rd1, %rd21;
	ld.local.u32 	%r371, [%rd22+4];
	shl.b32 	%r372, %r1149, 5;
	mov.b32 	%r1155, 0;
$L__BB0_79:
	.pragma "nounroll";
	shr.u32 	%r800, %r371, %r1155;
	and.b32  	%r801, %r800, 1;
	setp.eq.b32 	%p43, %r801, 1;
	not.pred 	%p44, %p43;
	add.s32 	%r802, %r372, %r1155;
	mul.lo.s32 	%r803, %r802, 5;
	mul.wide.u32 	%rd23, %r803, 4;
	add.s64 	%rd8, %rd5, %rd23;
	@%p44 bra 	$L__BB0_81;
	ld.global.u32 	%r804, [%rd8];
	xor.b32  	%r976, %r976, %r804;
	ld.global.u32 	%r805, [%rd8+4];
	xor.b32  	%r975, %r975, %r805;
	ld.global.u32 	%r806, [%rd8+8];
	xor.b32  	%r974, %r974, %r806;
	ld.global.u32 	%r807, [%rd8+12];
	xor.b32  	%r973, %r973, %r807;
	ld.global.u32 	%r808, [%rd8+16];
	xor.b32  	%r972, %r972, %r808;
$L__BB0_81:
	and.b32  	%r810, %r800, 2;
	setp.eq.s32 	%p45, %r810, 0;
	@%p45 bra 	$L__BB0_83;
	ld.global.u32 	%r811, [%rd8+20];
	xor.b32  	%r976, %r976, %r811;
	ld.global.u32 	%r812, [%rd8+24];
	xor.b32  	%r975, %r975, %r812;
	ld.global.u32 	%r813, [%rd8+28];
	xor.b32  	%r974, %r974, %r813;
	ld.global.u32 	%r814, [%rd8+32];
	xor.b32  	%r973, %r973, %r814;
	ld.global.u32 	%r815, [%rd8+36];
	xor.b32  	%r972, %r972, %r815;
$L__BB0_83:
	and.b32  	%r817, %r800, 4;
	setp.eq.s32 	%p46, %r817, 0;
	@%p46 bra 	$L__BB0_85;
	ld.global.u32 	%r818, [%rd8+40];
	xor.b32  	%r976, %r976, %r818;
	ld.global.u32 	%r819, [%rd8+44];
	xor.b32  	%r975, %r975, %r819;
	ld.global.u32 	%r820, [%rd8+48];
	xor.b32  	%r974, %r974, %r820;
	ld.global.u32 	%r821, [%rd8+52];
	xor.b32  	%r973, %r973, %r821;
	ld.global.u32 	%r822, [%rd8+56];
	xor.b32  	%r972, %r972, %r822;
$L__BB0_85:
	and.b32  	%r824, %r800, 8;
	setp.eq.s32 	%p47, %r824, 0;
	@%p47 bra 	$L__BB0_87;
	ld.global.u32 	%r825, [%rd8+60];
	xor.b32  	%r976, %r976, %r825;
	ld.global.u32 	%r826, [%rd8+64];
	xor.b32  	%r975, %r975, %r826;
	ld.global.u32 	%r827, [%rd8+68];
	xor.b32  	%r974, %r974, %r827;
	ld.global.u32 	%r828, [%rd8+72];
	xor.b32  	%r973, %r973, %r828;
	ld.global.u32 	%r829, [%rd8+76];
	xor.b32  	%r972, %r972, %r829;
$L__BB0_87:
	and.b32  	%r831, %r800, 16;
	setp.eq.s32 	%p48, %r831, 0;
	@%p48 bra 	$L__BB0_89;
	ld.global.u32 	%r832, [%rd8+80];
	xor.b32  	%r976, %r976, %r832;
	ld.global.u32 	%r833, [%rd8+84];
	xor.b32  	%r975, %r975, %r833;
	ld.global.u32 	%r834, [%rd8+88];
	xor.b32  	%r974, %r974, %r834;
	ld.global.u32 	%r835, [%rd8+92];
	xor.b32  	%r973, %r973, %r835;
	ld.global.u32 	%r836, [%rd8+96];
	xor.b32  	%r972, %r972, %r836;
$L__BB0_89:
	and.b32  	%r838, %r800, 32;
	setp.eq.s32 	%p49, %r838, 0;
	@%p49 bra 	$L__BB0_91;
	ld.global.u32 	%r839, [%rd8+100];
	xor.b32  	%r976, %r976, %r839;
	ld.global.u32 	%r840, [%rd8+104];
	xor.b32  	%r975, %r975, %r840;
	ld.global.u32 	%r841, [%rd8+108];
	xor.b32  	%r974, %r974, %r841;
	ld.global.u32 	%r842, [%rd8+112];
	xor.b32  	%r973, %r973, %r842;
	ld.global.u32 	%r843, [%rd8+116];
	xor.b32  	%r972, %r972, %r843;
$L__BB0_91:
	and.b32  	%r845, %r800, 64;
	setp.eq.s32 	%p50, %r845, 0;
	@%p50 bra 	$L__BB0_93;
	ld.global.u32 	%r846, [%rd8+120];
	xor.b32  	%r976, %r976, %r846;
	ld.global.u32 	%r847, [%rd8+124];
	xor.b32  	%r975, %r975, %r847;
	ld.global.u32 	%r848, [%rd8+128];
	xor.b32  	%r974, %r974, %r848;
	ld.global.u32 	%r849, [%rd8+132];
	xor.b32  	%r973, %r973, %r849;
	ld.global.u32 	%r850, [%rd8+136];
	xor.b32  	%r972, %r972, %r850;
$L__BB0_93:
	and.b32  	%r852, %r800, 128;
	setp.eq.s32 	%p51, %r852, 0;
	@%p51 bra 	$L__BB0_95;
	ld.global.u32 	%r853, [%rd8+140];
	xor.b32  	%r976, %r976, %r853;
	ld.global.u32 	%r854, [%rd8+144];
	xor.b32  	%r975, %r975, %r854;
	ld.global.u32 	%r855, [%rd8+148];
	xor.b32  	%r974, %r974, %r855;
	ld.global.u32 	%r856, [%rd8+152];
	xor.b32  	%r973, %r973, %r856;
	ld.global.u32 	%r857, [%rd8+156];
	xor.b32  	%r972, %r972, %r857;
$L__BB0_95:
	and.b32  	%r859, %r800, 256;
	setp.eq.s32 	%p52, %r859, 0;
	@%p52 bra 	$L__BB0_97;
	ld.global.u32 	%r860, [%rd8+160];
	xor.b32  	%r976, %r976, %r860;
	ld.global.u32 	%r861, [%rd8+164];
	xor.b32  	%r975, %r975, %r861;
	ld.global.u32 	%r862, [%rd8+168];
	xor.b32  	%r974, %r974, %r862;
	ld.global.u32 	%r863, [%rd8+172];
	xor.b32  	%r973, %r973, %r863;
	ld.global.u32 	%r864, [%rd8+176];
	xor.b32  	%r972, %r972, %r864;
$L__BB0_97:
	and.b32  	%r866, %r800, 512;
	setp.eq.s32 	%p53, %r866, 0;
	@%p53 bra 	$L__BB0_99;
	ld.global.u32 	%r867, [%rd8+180];
	xor.b32  	%r976, %r976, %r867;
	ld.global.u32 	%r868, [%rd8+184];
	xor.b32  	%r975, %r975, %r868;
	ld.global.u32 	%r869, [%rd8+188];
	xor.b32  	%r974, %r974, %r869;
	ld.global.u32 	%r870, [%rd8+192];
	xor.b32  	%r973, %r973, %r870;
	ld.global.u32 	%r871, [%rd8+196];
	xor.b32  	%r972, %r972, %r871;
$L__BB0_99:
	and.b32  	%r873, %r800, 1024;
	setp.eq.s32 	%p54, %r873, 0;
	@%p54 bra 	$L__BB0_101;
	ld.global.u32 	%r874, [%rd8+200];
	xor.b32  	%r976, %r976, %r874;
	ld.global.u32 	%r875, [%rd8+204];
	xor.b32  	%r975, %r975, %r875;
	ld.global.u32 	%r876, [%rd8+208];
	xor.b32  	%r974, %r974, %r876;
	ld.global.u32 	%r877, [%rd8+212];
	xor.b32  	%r973, %r973, %r877;
	ld.global.u32 	%r878, [%rd8+216];
	xor.b32  	%r972, %r972, %r878;
$L__BB0_101:
	and.b32  	%r880, %r800, 2048;
	setp.eq.s32 	%p55, %r880, 0;
	@%p55 bra 	$L__BB0_103;
	ld.global.u32 	%r881, [%rd8+220];
	xor.b32  	%r976, %r976, %r881;
	ld.global.u32 	%r882, [%rd8+224];
	xor.b32  	%r975, %r975, %r882;
	ld.global.u32 	%r883, [%rd8+228];
	xor.b32  	%r974, %r974, %r883;
	ld.global.u32 	%r884, [%rd8+232];
	xor.b32  	%r973, %r973, %r884;
	ld.global.u32 	%r885, [%rd8+236];
	xor.b32  	%r972, %r972, %r885;
$L__BB0_103:
	and.b32  	%r887, %r800, 4096;
	setp.eq.s32 	%p56, %r887, 0;
	@%p56 bra 	$L__BB0_105;
	ld.global.u32 	%r888, [%rd8+240];
	xor.b32  	%r976, %r976, %r888;
	ld.global.u32 	%r889, [%rd8+244];
	xor.b32  	%r975, %r975, %r889;
	ld.global.u32 	%r890, [%rd8+248];
	xor.b32  	%r974, %r974, %r890;
	ld.global.u32 	%r891, [%rd8+252];
	xor.b32  	%r973, %r973, %r891;
	ld.global.u32 	%r892, [%rd8+256];
	xor.b32  	%r972, %r972, %r892;
$L__BB0_105:
	and.b32  	%r894, %r800, 8192;
	setp.eq.s32 	%p57, %r894, 0;
	@%p57 bra 	$L__BB0_107;
	ld.global.u32 	%r895, [%rd8+260];
	xor.b32  	%r976, %r976, %r895;
	ld.global.u32 	%r896, [%rd8+264];
	xor.b32  	%r975, %r975, %r896;
	ld.global.u32 	%r897, [%rd8+268];
	xor.b32  	%r974, %r974, %r897;
	ld.global.u32 	%r898, [%rd8+272];
	xor.b32  	%r973, %r973, %r898;
	ld.global.u32 	%r899, [%rd8+276];
	xor.b32  	%r972, %r972, %r899;
$L__BB0_107:
	and.b32  	%r901, %r800, 16384;
	setp.eq.s32 	%p58, %r901, 0;
	@%p58 bra 	$L__BB0_109;
	ld.global.u32 	%r902, [%rd8+280];
	xor.b32  	%r976, %r976, %r902;
	ld.global.u32 	%r903, [%rd8+284];
	xor.b32  	%r975, %r975, %r903;
	ld.global.u32 	%r904, [%rd8+288];
	xor.b32  	%r974, %r974, %r904;
	ld.global.u32 	%r905, [%rd8+292];
	xor.b32  	%r973, %r973, %r905;
	ld.global.u32 	%r906, [%rd8+296];
	xor.b32  	%r972, %r972, %r906;
$L__BB0_109:
	and.b32  	%r908, %r800, 32768;
	setp.eq.s32 	%p59, %r908, 0;
	@%p59 bra 	$L__BB0_111;
	ld.global.u32 	%r909, [%rd8+300];
	xor.b32  	%r976, %r976, %r909;
	ld.global.u32 	%r910, [%rd8+304];
	xor.b32  	%r975, %r975, %r910;
	ld.global.u32 	%r911, [%rd8+308];
	xor.b32  	%r974, %r974, %r911;
	ld.global.u32 	%r912, [%rd8+312];
	xor.b32  	%r973, %r973, %r912;
	ld.global.u32 	%r913, [%rd8+316];
	xor.b32  	%r972, %r972, %r913;
$L__BB0_111:
	add.s32 	%r1155, %r1155, 16;
	setp.ne.s32 	%p60, %r1155, 32;
	@%p60 bra 	$L__BB0_79;
	mad.lo.s32 	%r914, %r1149, -31, %r372;
	add.s32 	%r1149, %r914, 1;
	setp.ne.s32 	%p61, %r1149, 5;
	@%p61 bra 	$L__BB0_78;
	st.local.u32 	[%rd1+4], %r976;
	st.local.v2.u32 	[%rd1+8], {%r975, %r974};
	st.local.v2.u32 	[%rd1+16], {%r973, %r972};
$L__BB0_114:
	shr.u64 	%rd27, %rd3, 2;
	add.s32 	%r959, %r959, 1;
	setp.gt.u64 	%p62, %rd3, 3;
	@%p62 bra 	$L__BB0_2;
$L__BB0_115:
	shr.u32 	%r915, %r976, 2;
	xor.b32  	%r916, %r915, %r976;
	shl.b32 	%r917, %r972, 4;
	shl.b32 	%r918, %r916, 1;
	xor.b32  	%r919, %r918, %r917;
	xor.b32  	%r920, %r919, %r916;
	xor.b32  	%r921, %r920, %r972;
	shr.u32 	%r922, %r975, 2;
	xor.b32  	%r923, %r922, %r975;
	shl.b32 	%r924, %r921, 4;
	shl.b32 	%r925, %r923, 1;
	xor.b32  	%r926, %r925, %r924;
	xor.b32  	%r927, %r926, %r923;
	xor.b32  	%r928, %r927, %r921;
	shr.u32 	%r929, %r974, 2;
	xor.b32  	%r930, %r929, %r974;
	shl.b32 	%r931, %r928, 4;
	shl.b32 	%r932, %r930, 1;
	xor.b32  	%r933, %r932, %r931;
	xor.b32  	%r934, %r933, %r930;
	xor.b32  	%r935, %r934, %r928;
	shr.u32 	%r936, %r973, 2;
	xor.b32  	%r937, %r936, %r973;
	shl.b32 	%r938, %r935, 4;
	shl.b32 	%r939, %r937, 1;
	xor.b32  	%r940, %r939, %r938;
	xor.b32  	%r941, %r940, %r937;
	xor.b32  	%r942, %r941, %r935;
	add.s32 	%r943, %r1, %r942;
	add.s32 	%r944, %r1, %r921;
	add.s32 	%r945, %r944, 362437;
	cvt.rn.f32.u32 	%f1, %r945;
	fma.rn.f32 	%f2, %f1, 0f2F800000, 0f2F000000;
	cvt.f64.f32 	%fd1, %f2;
	add.s32 	%r946, %r1, %r928;
	add.s32 	%r947, %r946, 724874;
	cvt.rn.f32.u32 	%f3, %r947;
	fma.rn.f32 	%f4, %f3, 0f2F800000, 0f2F000000;
	cvt.f64.f32 	%fd2, %f4;
	mul.f64 	%fd3, %fd2, %fd2;
	fma.rn.f64 	%fd4, %fd1, %fd1, %fd3;
	setp.le.f64 	%p63, %fd4, 0d3FF0000000000000;
	selp.u32 	%r948, 1, 0, %p63;
	add.s32 	%r949, %r1, %r935;
	add.s32 	%r950, %r949, 1087311;
	cvt.rn.f32.u32 	%f5, %r950;
	fma.rn.f32 	%f6, %f5, 0f2F800000, 0f2F000000;
	cvt.f64.f32 	%fd5, %f6;
	add.s32 	%r951, %r943, 1449748;
	cvt.rn.f32.u32 	%f7, %r951;
	fma.rn.f32 	%f8, %f7, 0f2F800000, 0f2F000000;
	cvt.f64.f32 	%fd6, %f8;
	mul.f64 	%fd7, %fd6, %fd6;
	fma.rn.f64 	%fd8, %fd5, %fd5, %fd7;
	setp.le.f64 	%p64, %fd8, 0d3FF0000000000000;
	selp.u32 	%r952, 1, 0, %p64;
	add.s32 	%r953, %r948, %r952;
	cvta.to.global.u64 	%rd24, %rd10;
	shl.b64 	%rd25, %rd2, 2;
	add.s64 	%rd26, %rd24, %rd25;
	st.global.u32 	[%rd26], %r953;
	ret;

}
	// .globl	_Z11count_dartsPiPl
.visible .entry _Z11count_dartsPiPl(
	.param .u64 .ptr .align 1 _Z11count_dartsPiPl_param_0,
	.param .u64 .ptr .align 1 _Z11count_dartsPiPl_param_1
)
{
	.reg .pred 	%p<2>;
	.reg .b32 	%r<5>;
	.reg .b64 	%rd<76>;

	ld.param.u64 	%rd8, [_Z11count_dartsPiPl_param_0];
	ld.param.u64 	%rd6, [_Z11count_dartsPiPl_param_1];
	cvta.to.global.u64 	%rd9, %rd8;
	add.s64 	%rd74, %rd9, 64;
	mov.b32 	%r4, 0;
	mov.b64 	%rd75, 0;
$L__BB1_1:
	ld.global.s32 	%rd10, [%rd74+-64];
	add.s64 	%rd11, %rd75, %rd10;
	ld.global.s32 	%rd12, [%rd74+-60];
	add.s64 	%rd13, %rd11, %rd12;
	ld.global.s32 	%rd14, [%rd74+-56];
	add.s64 	%rd15, %rd13, %rd14;
	ld.global.s32 	%rd16, [%rd74+-52];
	add.s64 	%rd17, %rd15, %rd16;
	ld.global.s32 	%rd18, [%rd74+-48];
	add.s64 	%rd19, %rd17, %rd18;
	ld.global.s32 	%rd20, [%rd74+-44];
	add.s64 	%rd21, %rd19, %rd20;
	ld.global.s32 	%rd22, [%rd74+-40];
	add.s64 	%rd23, %rd21, %rd22;
	ld.global.s32 	%rd24, [%rd74+-36];
	add.s64 	%rd25, %rd23, %rd24;
	ld.global.s32 	%rd26, [%rd74+-32];
	add.s64 	%rd27, %rd25, %rd26;
	ld.global.s32 	%rd28, [%rd74+-28];
	add.s64 	%rd29, %rd27, %rd28;
	ld.global.s32 	%rd30, [%rd74+-24];
	add.s64 	%rd31, %rd29, %rd30;
	ld.global.s32 	%rd32, [%rd74+-20];
	add.s64 	%rd33, %rd31, %rd32;
	ld.global.s32 	%rd34, [%rd74+-16];
	add.s64 	%rd35, %rd33, %rd34;
	ld.global.s32 	%rd36, [%rd74+-12];
	add.s64 	%rd37, %rd35, %rd36;
	ld.global.s32 	%rd38, [%rd74+-8];
	add.s64 	%rd39, %rd37, %rd38;
	ld.global.s32 	%rd40, [%rd74+-4];
	add.s64 	%rd41, %rd39, %rd40;
	ld.global.s32 	%rd42, [%rd74];
	add.s64 	%rd43, %rd41, %rd42;
	ld.global.s32 	%rd44, [%rd74+4];
	add.s64 	%rd45, %rd43, %rd44;
	ld.global.s32 	%rd46, [%rd74+8];
	add.s64 	%rd47, %rd45, %rd46;
	ld.global.s32 	%rd48, [%rd74+12];
	add.s64 	%rd49, %rd47, %rd48;
	ld.global.s32 	%rd50, [%rd74+16];
	add.s64 	%rd51, %rd49, %rd50;
	ld.global.s32 	%rd52, [%rd74+20];
	add.s64 	%rd53, %rd51, %rd52;
	ld.global.s32 	%rd54, [%rd74+24];
	add.s64 	%rd55, %rd53, %rd54;
	ld.global.s32 	%rd56, [%rd74+28];
	add.s64 	%rd57, %rd55, %rd56;
	ld.global.s32 	%rd58, [%rd74+32];
	add.s64 	%rd59, %rd57, %rd58;
	ld.global.s32 	%rd60, [%rd74+36];
	add.s64 	%rd61, %rd59, %rd60;
	ld.global.s32 	%rd62, [%rd74+40];
	add.s64 	%rd63, %rd61, %rd62;
	ld.global.s32 	%rd64, [%rd74+44];
	add.s64 	%rd65, %rd63, %rd64;
	ld.global.s32 	%rd66, [%rd74+48];
	add.s64 	%rd67, %rd65, %rd66;
	ld.global.s32 	%rd68, [%rd74+52];
	add.s64 	%rd69, %rd67, %rd68;
	ld.global.s32 	%rd70, [%rd74+56];
	add.s64 	%rd71, %rd69, %rd70;
	ld.global.s32 	%rd72, [%rd74+60];
	add.s64 	%rd75, %rd71, %rd72;
	add.s32 	%r4, %r4, 32;
	add.s64 	%rd74, %rd74, 128;
	setp.ne.s32 	%p1, %r4, 256000;
	@%p1 bra 	$L__BB1_1;
	cvta.to.global.u64 	%rd73, %rd6;
	st.global.u64 	[%rd73], %rd75;
	ret;

}


// ===== COMPILED SASS (sm_100) =====

	.target	sm_100

	.elftype	@"ET_EXEC"


//--------------------- .note.nv.tkinfo           --------------------------
	.section	.note.nv.tkinfo,"",@"SHT_NOTE"
	.sectionflags	@"SHF_NOTE_NV_TKINFO"
	.tkinfo
        /*0018*/ 	.word	0x00000002
        /*0030*/ 	.string	""
        /*0030*/ 	.string	"ptxas"
        /*0030*/ 	.string	"Cuda compilation tools, release 13.0, V13.0.88"
        /*0030*/ 	.string	"Build cuda_13.0.r13.0/compiler.36424714_0"
        /*0030*/ 	.string	"-arch sm_100 -m 64 "



//--------------------- .note.nv.cuinfo           --------------------------
	.section	.note.nv.cuinfo,"",@"SHT_NOTE"
	.sectionflags	@"SHF_NOTE_NV_CUINFO"
        /*0018*/ 	.short	0x0002
        /*001a*/ 	.short	0x0064
        /*001c*/ 	.short	0x0082
	.zero		2


//--------------------- .nv.info                  --------------------------
	.section	.nv.info,"",@"SHT_CUDA_INFO"
	.align	4


	//----- nvinfo : EIATTR_REGCOUNT
	.align		4
        /*0000*/ 	.byte	0x04, 0x2f
        /*0002*/ 	.short	(.L_10 - .L_9)
	.align		4
.L_9:
        /*0004*/ 	.word	index@(_Z15fill_dart_countPi)
        /*0008*/ 	.word	0x0000001f


	//----- nvinfo : EIATTR_FRAME_SIZE
	.align		4
.L_10:
        /*000c*/ 	.byte	0x04, 0x11
        /*000e*/ 	.short	(.L_12 - .L_11)
	.align		4
.L_11:
        /*0010*/ 	.word	index@(_Z15fill_dart_countPi)
        /*0014*/ 	.word	0x00000030


	//----- nvinfo : EIATTR_REGCOUNT
	.align		4
.L_12:
        /*0018*/ 	.byte	0x04, 0x2f
        /*001a*/ 	.short	(.L_14 - .L_13)
	.align		4
.L_13:
        /*001c*/ 	.word	index@(_Z11count_dartsPiPl)
        /*0020*/ 	.word	0x0000001d


	//----- nvinfo : EIATTR_FRAME_SIZE
	.align		4
.L_14:
        /*0024*/ 	.byte	0x04, 0x11
        /*0026*/ 	.short	(.L_16 - .L_15)
	.align		4
.L_15:
        /*0028*/ 	.word	index@(_Z11count_dartsPiPl)
        /*002c*/ 	.word	0x00000000


	//----- nvinfo : EIATTR_MIN_STACK_SIZE
	.align		4
.L_16:
        /*0030*/ 	.byte	0x04, 0x12
        /*0032*/ 	.short	(.L_18 - .L_17)
	.align		4
.L_17:
        /*0034*/ 	.word	index@(_Z11count_dartsPiPl)
        /*0038*/ 	.word	0x00000000


	//----- nvinfo : EIATTR_MIN_STACK_SIZE
	.align		4
.L_18:
        /*003c*/ 	.byte	0x04, 0x12
        /*003e*/ 	.short	(.L_20 - .L_19)
	.align		4
.L_19:
        /*0040*/ 	.word	index@(_Z15fill_dart_countPi)
        /*0044*/ 	.word	0x00000030
.L_20:


//--------------------- .nv.compat                --------------------------
	.section	.nv.compat,"",@"SHT_CUDA_COMPAT_INFO"
	.align	4
        /*0000*/ 	.byte	0x02, 0x09, 0x00, 0x00, 0x02, 0x02, 0x01, 0x00, 0x02, 0x05, 0x05, 0x00, 0x03, 0x07, 0x01, 0x01
        /*0010*/ 	.byte	0x02, 0x03, 0x00, 0x00, 0x02, 0x06, 0x01, 0x00, 0x04, 0x0b, 0x08, 0x00, 0x01, 0x00, 0x00, 0x00
        /*0020*/ 	.byte	0x00, 0x00, 0x00, 0x00


//--------------------- .nv.info._Z11count_dartsPiPl --------------------------
	.section	.nv.info._Z11count_dartsPiPl,"",@"SHT_CUDA_INFO"
	.sectionflags	@""
	.align	4


	//----- nvinfo : EIATTR_CUDA_API_VERSION
	.align		4
        /*0000*/ 	.byte	0x04, 0x37
        /*0002*/ 	.short	(.L_22 - .L_21)
.L_21:
        /*0004*/ 	.word	0x00000082


	//----- nvinfo : EIATTR_KPARAM_INFO
	.align		4
.L_22:
        /*0008*/ 	.byte	0x04, 0x17
        /*000a*/ 	.short	(.L_24 - .L_23)
.L_23:
        /*000c*/ 	.word	0x00000000
        /*0010*/ 	.short	0x0001
        /*0012*/ 	.short	0x0008
        /*0014*/ 	.byte	0x00, 0xf5, 0x21, 0x00


	//----- nvinfo : EIATTR_KPARAM_INFO
	.align		4
.L_24:
        /*0018*/ 	.byte	0x04, 0x17
        /*001a*/ 	.short	(.L_26 - .L_25)
.L_25:
        /*001c*/ 	.word	0x00000000
        /*0020*/ 	.short	0x0000
        /*0022*/ 	.short	0x0000
        /*0024*/ 	.byte	0x00, 0xf5, 0x21, 0x00


	//----- nvinfo : EIATTR_SPARSE_MMA_MASK
	.align		4
.L_26:
        /*0028*/ 	.byte	0x03, 0x50
        /*002a*/ 	.short	0x0000


	//----- nvinfo : EIATTR_MAXREG_COUNT
	.align		4
        /*002c*/ 	.byte	0x03, 0x1b
        /*002e*/ 	.short	0x00ff


	//----- nvinfo : EIATTR_MERCURY_ISA_VERSION
	.align		4
        /*0030*/ 	.byte	0x03, 0x5f
        /*0032*/ 	.short	0x0101


	//----- nvinfo : EIATTR_VRC_CTA_INIT_COUNT
	.align		4
        /*0034*/ 	.byte	0x02, 0x4a
	.zero		1
	.zero		1


	//----- nvinfo : EIATTR_EXIT_INSTR_OFFSETS
	.align		4
        /*0038*/ 	.byte	0x04, 0x1c
        /*003a*/ 	.short	(.L_28 - .L_27)


	//   ....[0]....
.L_27:
        /*003c*/ 	.word	0x00000700


	//----- nvinfo : EIATTR_CBANK_PARAM_SIZE
	.align		4
.L_28:
        /*0040*/ 	.byte	0x03, 0x19
        /*0042*/ 	.short	0x0010


	//----- nvinfo : EIATTR_PARAM_CBANK
	.align		4
        /*0044*/ 	.byte	0x04, 0x0a
        /*0046*/ 	.short	(.L_30 - .L_29)
	.align		4
.L_29:
        /*0048*/ 	.word	index@(.nv.constant0._Z11count_dartsPiPl)
        /*004c*/ 	.short	0x0380
        /*004e*/ 	.short	0x0010


	//----- nvinfo : EIATTR_SW_WAR
	.align		4
.L_30:
        /*0050*/ 	.byte	0x04, 0x36
        /*0052*/ 	.short	(.L_32 - .L_31)
.L_31:
        /*0054*/ 	.word	0x00000008
.L_32:


//--------------------- .nv.info._Z15fill_dart_countPi --------------------------
	.section	.nv.info._Z15fill_dart_countPi,"",@"SHT_CUDA_INFO"
	.sectionflags	@""
	.align	4


	//----- nvinfo : EIATTR_CUDA_API_VERSION
	.align		4
        /*0000*/ 	.byte	0x04, 0x37
        /*0002*/ 	.short	(.L_34 - .L_33)
.L_33:
        /*0004*/ 	.word	0x00000082


	//----- nvinfo : EIATTR_KPARAM_INFO
	.align		4
.L_34:
        /*0008*/ 	.byte	0x04, 0x17
        /*000a*/ 	.short	(.L_36 - .L_35)
.L_35:
        /*000c*/ 	.word	0x00000000
        /*0010*/ 	.short	0x0000
        /*0012*/ 	.short	0x0000
        /*0014*/ 	.byte	0x00, 0xf5, 0x21, 0x00


	//----- nvinfo : EIATTR_SPARSE_MMA_MASK
	.align		4
.L_36:
        /*0018*/ 	.byte	0x03, 0x50
        /*001a*/ 	.short	0x0000


	//----- nvinfo : EIATTR_MAXREG_COUNT
	.align		4
        /*001c*/ 	.byte	0x03, 0x1b
        /*001e*/ 	.short	0x00ff


	//----- nvinfo : EIATTR_MERCURY_ISA_VERSION
	.align		4
        /*0020*/ 	.byte	0x03, 0x5f
        /*0022*/ 	.short	0x0101


	//----- nvinfo : EIATTR_VRC_CTA_INIT_COUNT
	.align		4
        /*0024*/ 	.byte	0x02, 0x4a
	.zero		1
	.zero		1


	//----- nvinfo : EIATTR_EXIT_INSTR_OFFSETS
	.align		4
        /*0028*/ 	.byte	0x04, 0x1c
        /*002a*/ 	.short	(.L_38 - .L_37)


	//   ....[0]....
.L_37:
        /*002c*/ 	.word	0x00002a40


	//----- nvinfo : EIATTR_CRS_STACK_SIZE
	.align		4
.L_38:
        /*0030*/ 	.byte	0x04, 0x1e
        /*0032*/ 	.short	(.L_40 - .L_39)
.L_39:
        /*0034*/ 	.word	0x00000000


	//----- nvinfo : EIATTR_CBANK_PARAM_SIZE
	.align		4
.L_40:
        /*0038*/ 	.byte	0x03, 0x19
        /*003a*/ 	.short	0x0008


	//----- nvinfo : EIATTR_PARAM_CBANK
	.align		4
        /*003c*/ 	.byte	0x04, 0x0a
        /*003e*/ 	.short	(.L_42 - .L_41)
	.align		4
.L_41:
        /*0040*/ 	.word	index@(.nv.constant0._Z15fill_dart_countPi)
        /*0044*/ 	.short	0x0380
        /*0046*/ 	.short	0x0008


	//----- nvinfo : EIATTR_SW_WAR
	.align		4
.L_42:
        /*0048*/ 	.byte	0x04, 0x36
        /*004a*/ 	.short	(.L_44 - .L_43)
.L_43:
        /*004c*/ 	.word	0x00000008
.L_44:


//--------------------- .nv.callgraph             --------------------------
	.section	.nv.callgraph,"",@"SHT_CUDA_CALLGRAPH"
	.align	4
	.sectionentsize	8
	.align		4
        /*0000*/ 	.word	0x00000000
	.align		4
        /*0004*/ 	.word	0xffffffff
	.align		4
        /*0008*/ 	.word	0x00000000
	.align		4
        /*000c*/ 	.word	0xfffffffe
	.align		4
        /*0010*/ 	.word	0x00000000
	.align		4
        /*0014*/ 	.word	0xfffffffd
	.align		4
        /*0018*/ 	.word	0x00000000
	.align		4
        /*001c*/ 	.word	0xfffffffc


//--------------------- .nv.constant4             --------------------------
	.section	.nv.constant4,"a",@progbits
	.align	8
	.align		8
.nv.constant4:
        /*0000*/ 	.dword	precalc_xorwow_matrix
	.align		8
        /*0008*/ 	.dword	precalc_xorwow_offset_matrix
	.align		8
        /*0010*/ 	.dword	mrg32k3aM1
	.align		8
        /*0018*/ 	.dword	mrg32k3aM2
	.align		8
        /*0020*/ 	.dword	mrg32k3aM1SubSeq
	.align		8
        /*0028*/ 	.dword	mrg32k3aM2SubSeq
	.align		8
        /*0030*/ 	.dword	mrg32k3aM1Seq
	.align		8
        /*0038*/ 	.dword	mrg32k3aM2Seq


//--------------------- .nv.constant3             --------------------------
	.section	.nv.constant3,"a",@progbits
	.align	8
.nv.constant3:
	.type		__cr_lgamma_table,@object
	.size		__cr_lgamma_table,(.L_8 - __cr_lgamma_table)
__cr_lgamma_table:
        /*0000*/ 	.byte	0x00, 0x00, 0x00, 0x00, 0x00, 0x00, 0x00, 0x00, 0x00, 0x00, 0x00, 0x00, 0x00, 0x00, 0x00, 0x00
        /*0010*/ 	.byte	0xef, 0x39, 0xfa, 0xfe, 0x42, 0x2e, 0xe6, 0x3f, 0x02, 0x20, 0x2a, 0xfa, 0x0b, 0xab, 0xfc, 0x3f
        /*0020*/ 	.byte	0xf9, 0x2c, 0x92, 0x7c, 0xa7, 0x6c, 0x09, 0x40, 0xc9, 0x79, 0x44, 0x3c, 0x64, 0x26, 0x13, 0x40
        /*0030*/ 	.byte	0xca, 0x01, 0xcf, 0x3a, 0x27, 0x51, 0x1a, 0x40, 0x30, 0xcc, 0x2d, 0xf3, 0xe1, 0x0c, 0x21, 0x40
        /*0040*/ 	.byte	0x0d, 0xb7, 0xfc, 0x82, 0x8e, 0x35, 0x25, 0x40
.L_8:


//--------------------- .text._Z11count_dartsPiPl --------------------------
	.section	.text._Z11count_dartsPiPl,"ax",@progbits
	.align	128
        .global         _Z11count_dartsPiPl
        .type           _Z11count_dartsPiPl,@function
        .size           _Z11count_dartsPiPl,(.L_x_14 - _Z11count_dartsPiPl)
        .other          _Z11count_dartsPiPl,@"STO_CUDA_ENTRY STV_DEFAULT"
_Z11count_dartsPiPl:
.text._Z11count_dartsPiPl:
[----:B------:R-:W-:Y:S01]  /*0000*/  LDC R1, c[0x0][0x37c] ;  /* 0x0000df00ff017b82 */ /* 0x000fe20000000800 */
[----:B------:R-:W0:Y:S01]  /*0010*/  LDCU.64 UR4, c[0x0][0x380] ;  /* 0x00007000ff0477ac */ /* 0x000e220008000a00 */
[----:B------:R-:W-:Y:S01]  /*0020*/  CS2R R6, SRZ ;  /* 0x0000000000067805 */ /* 0x000fe2000001ff00 */
[----:B------:R-:W1:Y:S01]  /*0030*/  LDCU.64 UR6, c[0x0][0x358] ;  /* 0x00006b00ff0677ac */ /* 0x000e620008000a00 */
[----:B0-----:R-:W-:-:S04]  /*0040*/  UIADD3 UR4, UP0, UPT, UR4, 0x40, URZ ;  /* 0x0000004004047890 */ /* 0x001fc8000ff1e0ff */
[----:B------:R-:W-:Y:S02]  /*0050*/  UIADD3.X UR5, UPT, UPT, URZ, UR5, URZ, UP0, !UPT ;  /* 0x00000005ff057290 */ /* 0x000fe400087fe4ff */
[----:B------:R-:W-:Y:S01]  /*0060*/  IMAD.U32 R2, RZ, RZ, UR4 ;  /* 0x00000004ff027e24 */ /* 0x000fe2000f8e00ff */
[----:B------:R-:W-:-:S03]  /*0070*/  UMOV UR4, URZ ;  /* 0x000000ff00047c82 */ /* 0x000fc60008000000 */
[----:B-1----:R-:W-:-:S07]  /*0080*/  IMAD.U32 R3, RZ, RZ, UR5 ;  /* 0x00000005ff037e24 */ /* 0x002fce000f8e00ff */
.L_x_0:
[----:B------:R-:W2:Y:S04]  /*0090*/  LDG.E R9, desc[UR6][R2.64+-0x40] ;  /* 0xffffc00602097981 */ /* 0x000ea8000c1e1900 */
[----:B------:R-:W3:Y:S04]  /*00a0*/  LDG.E R4, desc[UR6][R2.64+-0x3c] ;  /* 0xffffc40602047981 */ /* 0x000ee8000c1e1900 */
[----:B------:R-:W4:Y:S04]  /*00b0*/  LDG.E R5, desc[UR6][R2.64+-0x38] ;  /* 0xffffc80602057981 */ /* 0x000f28000c1e1900 */
[----:B------:R-:W4:Y:S04]  /*00c0*/  LDG.E R0, desc[UR6][R2.64+-0x34] ;  /* 0xffffcc0602007981 */ /* 0x000f28000c1e1900 */
[----:B------:R-:W5:Y:S04]  /*00d0*/  LDG.E R20, desc[UR6][R2.64+-0x30] ;  /* 0xffffd00602147981 */ /* 0x000f68000c1e1900 */
        /* <DEDUP_REMOVED lines=12> */
[----:B------:R-:W5:Y:S01]  /*01a0*/  LDG.E R11, desc[UR6][R2.64+0x4] ;  /* 0x00000406020b7981 */ /* 0x000f62000c1e1900 */
[----:B--2---:R-:W-:-:S02]  /*01b0*/  SHF.R.S32.HI R22, RZ, 0x1f, R9 ;  /* 0x0000001fff167819 */ /* 0x004fc40000011409 */
[----:B---3--:R-:W-:Y:S02]  /*01c0*/  IADD3 R24, P0, P1, R4, R6, R9 ;  /* 0x0000000604187210 */ /* 0x008fe4000791e009 */
[----:B------:R-:W-:Y:S01]  /*01d0*/  SHF.R.S32.HI R4, RZ, 0x1f, R4 ;  /* 0x0000001fff047819 */ /* 0x000fe20000011404 */
[----:B------:R-:W2:Y:S04]  /*01e0*/  LDG.E R6, desc[UR6][R2.64+0x8] ;  /* 0x0000080602067981 */ /* 0x000ea8000c1e1900 */
[----:B------:R-:W2:Y:S01]  /*01f0*/  LDG.E R9, desc[UR6][R2.64+0xc] ;  /* 0x00000c0602097981 */ /* 0x000ea2000c1e1900 */
[----:B------:R-:W-:Y:S02]  /*0200*/  IADD3.X R22, PT, PT, R4, R7, R22, P0, P1 ;  /* 0x0000000704167210 */ /* 0x000fe400007e2416 */
[--C-:B----4-:R-:W-:Y:S01]  /*0210*/  IADD3 R24, P0, P1, R0, R24, R5.reuse ;  /* 0x0000001800187210 */ /* 0x110fe2000791e005 */
[----:B------:R-:W3:Y:S01]  /*0220*/  LDG.E R4, desc[UR6][R2.64+0x10] ;  /* 0x0000100602047981 */ /* 0x000ee2000c1e1900 */
[----:B------:R-:W-:-:S02]  /*0230*/  SHF.R.S32.HI R5, RZ, 0x1f, R5 ;  /* 0x0000001fff057819 */ /* 0x000fc40000011405 */
[----:B------:R-:W-:Y:S01]  /*0240*/  SHF.R.S32.HI R0, RZ, 0x1f, R0 ;  /* 0x0000001fff007819 */ /* 0x000fe20000011400 */
[----:B------:R-:W3:Y:S03]  /*0250*/  LDG.E R7, desc[UR6][R2.64+0x14] ;  /* 0x0000140602077981 */ /* 0x000ee6000c1e1900 */
[----:B------:R-:W-:Y:S02]  /*0260*/  IADD3.X R26, PT, PT, R0, R22, R5, P0, P1 ;  /* 0x00000016001a7210 */ /* 0x000fe400007e2405 */
[--C-:B-----5:R-:W-:Y:S01]  /*0270*/  IADD3 R24, P0, P1, R23, R24, R20.reuse ;  /* 0x0000001817187210 */ /* 0x120fe2000791e014 */
[----:B------:R-:W4:Y:S01]  /*0280*/  LDG.E R0, desc[UR6][R2.64+0x18] ;  /* 0x0000180602007981 */ /* 0x000f22000c1e1900 */
[----:B------:R-:W-:Y:S02]  /*0290*/  SHF.R.S32.HI R20, RZ, 0x1f, R20 ;  /* 0x0000001fff147819 */ /* 0x000fe40000011414 */
[----:B------:R-:W-:Y:S01]  /*02a0*/  SHF.R.S32.HI R23, RZ, 0x1f, R23 ;  /* 0x0000001fff177819 */ /* 0x000fe20000011417 */
[----:B------:R-:W4:Y:S03]  /*02b0*/  LDG.E R5, desc[UR6][R2.64+0x1c] ;  /* 0x00001c0602057981 */ /* 0x000f26000c1e1900 */
[----:B------:R-:W-:-:S02]  /*02c0*/  IADD3.X R26, PT, PT, R23, R26, R20, P0, P1 ;  /* 0x0000001a171a7210 */ /* 0x000fc400007e2414 */
[----:B------:R-:W5:Y:S04]  /*02d0*/  LDG.E R20, desc[UR6][R2.64+0x20] ;  /* 0x0000200602147981 */ /* 0x000f68000c1e1900 */
[----:B------:R-:W5:Y:S01]  /*02e0*/  LDG.E R23, desc[UR6][R2.64+0x24] ;  /* 0x0000240602177981 */ /* 0x000f62000c1e1900 */
[--C-:B------:R-:W-:Y:S02]  /*02f0*/  IADD3 R24, P0, P1, R21, R24, R18.reuse ;  /* 0x0000001815187210 */ /* 0x100fe4000791e012 */
[----:B------:R-:W-:Y:S02]  /*0300*/  SHF.R.S32.HI R22, RZ, 0x1f, R18 ;  /* 0x0000001fff167819 */ /* 0x000fe40000011412 */
[----:B------:R-:W-:Y:S01]  /*0310*/  SHF.R.S32.HI R25, RZ, 0x1f, R21 ;  /* 0x0000001fff197819 */ /* 0x000fe20000011415 */
[----:B------:R-:W5:Y:S04]  /*0320*/  LDG.E R18, desc[UR6][R2.64+0x28] ;  /* 0x0000280602127981 */ /* 0x000f68000c1e1900 */
[----:B------:R-:W5:Y:S01]  /*0330*/  LDG.E R21, desc[UR6][R2.64+0x2c] ;  /* 0x00002c0602157981 */ /* 0x000f62000c1e1900 */
[----:B------:R-:W-:-:S02]  /*0340*/  IADD3.X R26, PT, PT, R25, R26, R22, P0, P1 ;  /* 0x0000001a191a7210 */ /* 0x000fc400007e2416 */
[--C-:B------:R-:W-:Y:S01]  /*0350*/  IADD3 R24, P0, P1, R19, R24, R16.reuse ;  /* 0x0000001813187210 */ /* 0x100fe2000791e010 */
[----:B------:R-:W5:Y:S01]  /*0360*/  LDG.E R22, desc[UR6][R2.64+0x30] ;  /* 0x0000300602167981 */ /* 0x000f62000c1e1900 */
[----:B------:R-:W-:Y:S02]  /*0370*/  SHF.R.S32.HI R16, RZ, 0x1f, R16 ;  /* 0x0000001fff107819 */ /* 0x000fe40000011410 */
[----:B------:R-:W-:Y:S01]  /*0380*/  SHF.R.S32.HI R19, RZ, 0x1f, R19 ;  /* 0x0000001fff137819 */ /* 0x000fe20000011413 */
[----:B------:R-:W5:Y:S03]  /*0390*/  LDG.E R25, desc[UR6][R2.64+0x34] ;  /* 0x0000340602197981 */ /* 0x000f66000c1e1900 */
[----:B------:R-:W-:Y:S02]  /*03a0*/  IADD3.X R26, PT, PT, R19, R26, R16, P0, P1 ;  /* 0x0000001a131a7210 */ /* 0x000fe400007e2410 */
[----:B------:R-:W5:Y:S04]  /*03b0*/  LDG.E R16, desc[UR6][R2.64+0x38] ;  /* 0x0000380602107981 */ /* 0x000f68000c1e1900 */
[----:B------:R0:W5:Y:S01]  /*03c0*/  LDG.E R19, desc[UR6][R2.64+0x3c] ;  /* 0x00003c0602137981 */ /* 0x000162000c1e1900 */
[--C-:B------:R-:W-:Y:S01]  /*03d0*/  IADD3 R24, P0, P1, R17, R24, R14.reuse ;  /* 0x0000001811187210 */ /* 0x100fe2000791e00e */
[----:B------:R-:W-:Y:S01]  /*03e0*/  UIADD3 UR4, UPT, UPT, UR4, 0x20, URZ ;  /* 0x0000002004047890 */ /* 0x000fe2000fffe0ff */
[----:B------:R-:W-:-:S02]  /*03f0*/  SHF.R.S32.HI R14, RZ, 0x1f, R14 ;  /* 0x0000001fff0e7819 */ /* 0x000fc4000001140e */
[----:B------:R-:W-:Y:S01]  /*0400*/  SHF.R.S32.HI R17, RZ, 0x1f, R17 ;  /* 0x0000001fff117819 */ /* 0x000fe20000011411 */
[----:B------:R-:W-:-:S03]  /*0410*/  UISETP.NE.AND UP0, UPT, UR4, 0x3e800, UPT ;  /* 0x0003e8000400788c */ /* 0x000fc6000bf05270 */
[----:B------:R-:W-:Y:S02]  /*0420*/  IADD3.X R17, PT, PT, R17, R26, R14, P0, P1 ;  /* 0x0000001a11117210 */ /* 0x000fe400007e240e */
[--C-:B------:R-:W-:Y:S02]  /*0430*/  IADD3 R14, P0, P1, R15, R24, R12.reuse ;  /* 0x000000180f0e7210 */ /* 0x100fe4000791e00c */
[----:B------:R-:W-:Y:S02]  /*0440*/  SHF.R.S32.HI R12, RZ, 0x1f, R12 ;  /* 0x0000001fff0c7819 */ /* 0x000fe4000001140c */
[----:B------:R-:W-:Y:S02]  /*0450*/  SHF.R.S32.HI R15, RZ, 0x1f, R15 ;  /* 0x0000001fff0f7819 */ /* 0x000fe4000001140f */
[----:B0-----:R-:W-:Y:S02]  /*0460*/  IADD3 R2, P2, PT, R2, 0x80, RZ ;  /* 0x0000008002027810 */ /* 0x001fe40007f5e0ff */
[----:B------:R-:W-:-:S02]  /*0470*/  IADD3.X R15, PT, PT, R15, R17, R12, P0, P1 ;  /* 0x000000110f0f7210 */ /* 0x000fc400007e240c */
[--C-:B------:R-:W-:Y:S01]  /*0480*/  IADD3 R12, P0, P1, R13, R14, R10.reuse ;  /* 0x0000000e0d0c7210 */ /* 0x100fe2000791e00a */
[----:B------:R-:W-:Y:S01]  /*0490*/  IMAD.X R3, RZ, RZ, R3, P2 ;  /* 0x000000ffff037224 */ /* 0x000fe200010e0603 */
[----:B------:R-:W-:Y:S02]  /*04a0*/  SHF.R.S32.HI R10, RZ, 0x1f, R10 ;  /* 0x0000001fff0a7819 */ /* 0x000fe4000001140a */
[----:B------:R-:W-:-:S04]  /*04b0*/  SHF.R.S32.HI R13, RZ, 0x1f, R13 ;  /* 0x0000001fff0d7819 */ /* 0x000fc8000001140d */
[----:B------:R-:W-:Y:S02]  /*04c0*/  IADD3.X R13, PT, PT, R13, R15, R10, P0, P1 ;  /* 0x0000000f0d0d7210 */ /* 0x000fe400007e240a */
[--C-:B------:R-:W-:Y:S02]  /*04d0*/  IADD3 R10, P0, P1, R11, R12, R8.reuse ;  /* 0x0000000c0b0a7210 */ /* 0x100fe4000791e008 */
[----:B------:R-:W-:Y:S02]  /*04e0*/  SHF.R.S32.HI R8, RZ, 0x1f, R8 ;  /* 0x0000001fff087819 */ /* 0x000fe40000011408 */
[----:B------:R-:W-:-:S04]  /*04f0*/  SHF.R.S32.HI R11, RZ, 0x1f, R11 ;  /* 0x0000001fff0b7819 */ /* 0x000fc8000001140b */
[----:B------:R-:W-:Y:S02]  /*0500*/  IADD3.X R11, PT, PT, R11, R13, R8, P0, P1 ;  /* 0x0000000d0b0b7210 */ /* 0x000fe400007e2408 */
[--C-:B--2---:R-:W-:Y:S02]  /*0510*/  IADD3 R8, P0, P1, R9, R10, R6.reuse ;  /* 0x0000000a09087210 */ /* 0x104fe4000791e006 */
[----:B------:R-:W-:Y:S02]  /*0520*/  SHF.R.S32.HI R6, RZ, 0x1f, R6 ;  /* 0x0000001fff067819 */ /* 0x000fe40000011406 */
[----:B------:R-:W-:-:S04]  /*0530*/  SHF.R.S32.HI R9, RZ, 0x1f, R9 ;  /* 0x0000001fff097819 */ /* 0x000fc80000011409 */
[----:B------:R-:W-:Y:S02]  /*0540*/  IADD3.X R9, PT, PT, R9, R11, R6, P0, P1 ;  /* 0x0000000b09097210 */ /* 0x000fe400007e2406 */
[--C-:B---3--:R-:W-:Y:S02]  /*0550*/  IADD3 R6, P0, P1, R7, R8, R4.reuse ;  /* 0x0000000807067210 */ /* 0x108fe4000791e004 */
[----:B------:R-:W-:Y:S02]  /*0560*/  SHF.R.S32.HI R4, RZ, 0x1f, R4 ;  /* 0x0000001fff047819 */ /* 0x000fe40000011404 */
[----:B------:R-:W-:-:S04]  /*0570*/  SHF.R.S32.HI R7, RZ, 0x1f, R7 ;  /* 0x0000001fff077819 */ /* 0x000fc80000011407 */
[----:B------:R-:W-:Y:S02]  /*0580*/  IADD3.X R4, PT, PT, R7, R9, R4, P0, P1 ;  /* 0x0000000907047210 */ /* 0x000fe400007e2404 */
[--C-:B----4-:R-:W-:Y:S02]  /*0590*/  IADD3 R6, P0, P1, R5, R6, R0.reuse ;  /* 0x0000000605067210 */ /* 0x110fe4000791e000 */
[----:B------:R-:W-:Y:S02]  /*05a0*/  SHF.R.S32.HI R0, RZ, 0x1f, R0 ;  /* 0x0000001fff007819 */ /* 0x000fe40000011400 */
[----:B------:R-:W-:-:S04]  /*05b0*/  SHF.R.S32.HI R5, RZ, 0x1f, R5 ;  /* 0x0000001fff057819 */ /* 0x000fc80000011405 */
[----:B------:R-:W-:Y:S02]  /*05c0*/  IADD3.X R0, PT, PT, R5, R4, R0, P0, P1 ;  /* 0x0000000405007210 */ /* 0x000fe400007e2400 */
[--C-:B-----5:R-:W-:Y:S02]  /*05d0*/  IADD3 R6, P0, P1, R23, R6, R20.reuse ;  /* 0x0000000617067210 */ /* 0x120fe4000791e014 */
[----:B------:R-:W-:Y:S02]  /*05e0*/  SHF.R.S32.HI R20, RZ, 0x1f, R20 ;  /* 0x0000001fff147819 */ /* 0x000fe40000011414 */
[----:B------:R-:W-:-:S04]  /*05f0*/  SHF.R.S32.HI R23, RZ, 0x1f, R23 ;  /* 0x0000001fff177819 */ /* 0x000fc80000011417 */
[----:B------:R-:W-:Y:S02]  /*0600*/  IADD3.X R20, PT, PT, R23, R0, R20, P0, P1 ;  /* 0x0000000017147210 */ /* 0x000fe400007e2414 */
[--C-:B------:R-:W-:Y:S02]  /*0610*/  IADD3 R6, P0, P1, R21, R6, R18.reuse ;  /* 0x0000000615067210 */ /* 0x100fe4000791e012 */
[----:B------:R-:W-:Y:S02]  /*0620*/  SHF.R.S32.HI R18, RZ, 0x1f, R18 ;  /* 0x0000001fff127819 */ /* 0x000fe40000011412 */
[----:B------:R-:W-:-:S04]  /*0630*/  SHF.R.S32.HI R21, RZ, 0x1f, R21 ;  /* 0x0000001fff157819 */ /* 0x000fc80000011415 */
[----:B------:R-:W-:Y:S02]  /*0640*/  IADD3.X R18, PT, PT, R21, R20, R18, P0, P1 ;  /* 0x0000001415127210 */ /* 0x000fe400007e2412 */
[--C-:B------:R-:W-:Y:S02]  /*0650*/  IADD3 R6, P0, P1, R25, R6, R22.reuse ;  /* 0x0000000619067210 */ /* 0x100fe4000791e016 */
[----:B------:R-:W-:Y:S02]  /*0660*/  SHF.R.S32.HI R22, RZ, 0x1f, R22 ;  /* 0x0000001fff167819 */ /* 0x000fe40000011416 */
[----:B------:R-:W-:Y:S02]  /*0670*/  SHF.R.S32.HI R25, RZ, 0x1f, R25 ;  /* 0x0000001fff197819 */ /* 0x000fe40000011419 */
[----:B------:R-:W-:Y:S02]  /*0680*/  SHF.R.S32.HI R7, RZ, 0x1f, R16 ;  /* 0x0000001fff077819 */ /* 0x000fe40000011410 */
[----:B------:R-:W-:-:S02]  /*0690*/  IADD3.X R22, PT, PT, R25, R18, R22, P0, P1 ;  /* 0x0000001219167210 */ /* 0x000fc400007e2416 */
[----:B------:R-:W-:Y:S02]  /*06a0*/  IADD3 R6, P0, P1, R19, R6, R16 ;  /* 0x0000000613067210 */ /* 0x000fe4000791e010 */
[----:B------:R-:W-:-:S04]  /*06b0*/  SHF.R.S32.HI R0, RZ, 0x1f, R19 ;  /* 0x0000001fff007819 */ /* 0x000fc80000011413 */
[----:B------:R-:W-:Y:S01]  /*06c0*/  IADD3.X R7, PT, PT, R0, R22, R7, P0, P1 ;  /* 0x0000001600077210 */ /* 0x000fe200007e2407 */
[----:B------:R-:W-:Y:S06]  /*06d0*/  BRA.U UP0, `(.L_x_0) ;  /* 0xfffffff9006c7547 */ /* 0x000fec000b83ffff */
[----:B------:R-:W0:Y:S02]  /*06e0*/  LDC.64 R2, c[0x0][0x388] ;  /* 0x0000e200ff027b82 */ /* 0x000e240000000a00 */
[----:B0-----:R-:W-:Y:S01]  /*06f0*/  STG.E.64 desc[UR6][R2.64], R6 ;  /* 0x0000000602007986 */ /* 0x001fe2000c101b06 */
[----:B------:R-:W-:Y:S05]  /*0700*/  EXIT ;  /* 0x000000000000794d */ /* 0x000fea0003800000 */
.L_x_1:
[----:B------:R-:W-:-:S00]  /*0710*/  BRA `(.L_x_1) ;  /* 0xfffffffc00fc7947 */ /* 0x000fc0000383ffff */
[----:B------:R-:W-:-:S00]  /*0720*/  NOP ;  /* 0x0000000000007918 */ /* 0x000fc00000000000 */
        /* <DEDUP_REMOVED lines=13> */
.L_x_14:


//--------------------- .text._Z15fill_dart_countPi --------------------------
	.section	.text._Z15fill_dart_countPi,"ax",@progbits
	.align	128
        .global         _Z15fill_dart_countPi
        .type           _Z15fill_dart_countPi,@function
        .size           _Z15fill_dart_countPi,(.L_x_15 - _Z15fill_dart_countPi)
        .other          _Z15fill_dart_countPi,@"STO_CUDA_ENTRY STV_DEFAULT"
_Z15fill_dart_countPi:
.text._Z15fill_dart_countPi:
[----:B------:R-:W0:Y:S01]  /*0000*/  LDC R1, c[0x0][0x37c] ;  /* 0x0000df00ff017b82 */ /* 0x000e220000000800 */
[----:B------:R-:W1:Y:S07]  /*0010*/  S2R R3, SR_TID.X ;  /* 0x0000000000037919 */ /* 0x000e6e0000002100 */
[----:B------:R-:W1:Y:S01]  /*0020*/  S2UR UR4, SR_CTAID.X ;  /* 0x00000000000479c3 */ /* 0x000e620000002500 */
[----:B0-----:R-:W-:Y:S01]  /*0030*/  VIADD R1, R1, 0xffffffd0 ;  /* 0xffffffd001017836 */ /* 0x001fe20000000000 */
[----:B------:R-:W0:Y:S06]  /*0040*/  LDCU.64 UR6, c[0x0][0x358] ;  /* 0x00006b00ff0677ac */ /* 0x000e2c0008000a00 */
[----:B------:R-:W1:Y:S02]  /*0050*/  LDC R12, c[0x0][0x360] ;  /* 0x0000d800ff0c7b82 */ /* 0x000e640000000800 */
[----:B-1----:R-:W-:Y:S01]  /*0060*/  IMAD R12, R12, UR4, R3 ;  /* 0x000000040c0c7c24 */ /* 0x002fe2000f8e0203 */
[----:B------:R-:W-:-:S06]  /*0070*/  CS2R R2, SR_CLOCKLO ;  /* 0x0000000000027805 */ /* 0x000fcc0000015000 */
[----:B------:R-:W-:Y:S01]  /*0080*/  LOP3.LUT R0, R2, 0xaad26b49, RZ, 0x3c, !PT ;  /* 0xaad26b4902007812 */ /* 0x000fe200078e3cff */
[----:B------:R-:W-:Y:S01]  /*0090*/  BSSY.RECONVERGENT B0, `(.L_x_2) ;  /* 0x0000262000007945 */ /* 0x000fe20003800200 */
[----:B------:R-:W-:Y:S02]  /*00a0*/  LOP3.LUT R2, R3, 0xf7dcefdd, RZ, 0x3c, !PT ;  /* 0xf7dcefdd03027812 */ /* 0x000fe400078e3cff */
[----:B------:R-:W-:Y:S01]  /*00b0*/  ISETP.NE.AND P0, PT, R12, RZ, PT ;  /* 0x000000ff0c00720c */ /* 0x000fe20003f05270 */
[----:B------:R-:W-:Y:S02]  /*00c0*/  IMAD R0, R0, 0x4182bed5, RZ ;  /* 0x4182bed500007824 */ /* 0x000fe400078e02ff */
[----:B------:R-:W-:Y:S02]  /*00d0*/  IMAD R3, R2, -0x658354e5, RZ ;  /* 0x9a7cab1b02037824 */ /* 0x000fe400078e02ff */
[C---:B------:R-:W-:Y:S01]  /*00e0*/  VIADD R7, R0.reuse, 0x75bcd15 ;  /* 0x075bcd1500077836 */ /* 0x040fe20000000000 */
[C---:B------:R-:W-:Y:S01]  /*00f0*/  LOP3.LUT R4, R0.reuse, 0x159a55e5, RZ, 0x3c, !PT ;  /* 0x159a55e500047812 */ /* 0x040fe200078e3cff */
[----:B------:R-:W-:Y:S01]  /*0100*/  VIADD R5, R3, 0x1f123bb5 ;  /* 0x1f123bb503057836 */ /* 0x000fe20000000000 */
[----:B------:R-:W-:-:S02]  /*0110*/  IADD3 R6, PT, PT, R0, 0x64f0c9, R3 ;  /* 0x0064f0c900067810 */ /* 0x000fc40007ffe003 */
[----:B------:R-:W-:Y:S01]  /*0120*/  LOP3.LUT R2, R3, 0x5491333, RZ, 0x3c, !PT ;  /* 0x0549133303027812 */ /* 0x000fe200078e3cff */
[----:B------:R-:W-:Y:S01]  /*0130*/  VIADD R3, R0, 0x583f19 ;  /* 0x00583f1900037836 */ /* 0x000fe20000000000 */
[----:B------:R1:W-:Y:S01]  /*0140*/  STL.64 [R1+0x8], R4 ;  /* 0x0000080401007387 */ /* 0x0003e20000100a00 */
[----:B------:R-:W-:-:S03]  /*0150*/  SHF.R.S32.HI R0, RZ, 0x1f, R12 ;  /* 0x0000001fff007819 */ /* 0x000fc6000001140c */
[----:B------:R1:W-:Y:S04]  /*0160*/  STL.64 [R1], R6 ;  /* 0x0000000601007387 */ /* 0x0003e80000100a00 */
[----:B------:R1:W-:Y:S01]  /*0170*/  STL.64 [R1+0x10], R2 ;  /* 0x0000100201007387 */ /* 0x0003e20000100a00 */
[----:B0-----:R-:W-:Y:S05]  /*0180*/  @!P0 BRA `(.L_x_3) ;  /* 0x0000002400488947 */ /* 0x001fea0003800000 */
[----:B------:R-:W-:Y:S02]  /*0190*/  IMAD.MOV.U32 R16, RZ, RZ, R0 ;  /* 0x000000ffff107224 */ /* 0x000fe400078e0000 */
[----:B------:R-:W-:Y:S02]  /*01a0*/  IMAD.MOV.U32 R14, RZ, RZ, RZ ;  /* 0x000000ffff0e7224 */ /* 0x000fe400078e00ff */
[----:B------:R-:W-:-:S07]  /*01b0*/  IMAD.MOV.U32 R13, RZ, RZ, R12 ;  /* 0x000000ffff0d7224 */ /* 0x000fce00078e000c */
.L_x_12:
[----:B------:R-:W-:Y:S01]  /*01c0*/  LOP3.LUT R0, R13, 0x3, RZ, 0xc0, !PT ;  /* 0x000000030d007812 */ /* 0x000fe200078ec0ff */
[----:B------:R-:W-:Y:S03]  /*01d0*/  BSSY.RECONVERGENT B1, `(.L_x_4) ;  /* 0x0000247000017945 */ /* 0x000fe60003800200 */
[----:B------:R-:W-:-:S04]  /*01e0*/  ISETP.NE.U32.AND P0, PT, R0, RZ, PT ;  /* 0x000000ff0000720c */ /* 0x000fc80003f05070 */
[----:B------:R-:W-:-:S13]  /*01f0*/  ISETP.NE.AND.EX P0, PT, RZ, RZ, PT, P0 ;  /* 0x000000ffff00720c */ /* 0x000fda0003f05300 */
[----:B0-----:R-:W-:Y:S05]  /*0200*/  @!P0 BRA `(.L_x_5) ;  /* 0x00000024000c8947 */ /* 0x001fea0003800000 */
[----:B------:R-:W0:Y:S01]  /*0210*/  LDC.64 R8, c[0x4][RZ] ;  /* 0x01000000ff087b82 */ /* 0x000e220000000a00 */
[----:B------:R-:W-:Y:S01]  /*0220*/  IMAD.MOV.U32 R0, RZ, RZ, RZ ;  /* 0x000000ffff007224 */ /* 0x000fe200078e00ff */
[----:B-1----:R-:W-:Y:S02]  /*0230*/  CS2R R2, SRZ ;  /* 0x0000000000027805 */ /* 0x002fe4000001ff00 */
[----:B------:R-:W-:Y:S01]  /*0240*/  CS2R R4, SRZ ;  /* 0x0000000000047805 */ /* 0x000fe2000001ff00 */
[----:B------:R-:W-:Y:S02]  /*0250*/  IMAD.MOV.U32 R7, RZ, RZ, RZ ;  /* 0x000000ffff077224 */ /* 0x000fe400078e00ff */
[----:B0-----:R-:W-:-:S07]  /*0260*/  IMAD.WIDE.U32 R8, R14, 0xc80, R8 ;  /* 0x00000c800e087825 */ /* 0x001fce00078e0008 */
.L_x_7:
[----:B------:R-:W-:-:S06]  /*0270*/  IMAD R15, R0, 0x4, R1 ;  /* 0x00000004000f7824 */ /* 0x000fcc00078e0201 */
[----:B------:R-:W5:Y:S01]  /*0280*/  LDL R15, [R15+0x4] ;  /* 0x000004000f0f7983 */ /* 0x000f620000100800 */
[----:B------:R-:W-:-:S05]  /*0290*/  UMOV UR4, URZ ;  /* 0x000000ff00047c82 */ /* 0x000fca0008000000 */
.L_x_6:
[----:B-----5:R-:W-:Y:S01]  /*02a0*/  SHF.R.U32.HI R21, RZ, UR4, R15 ;  /* 0x00000004ff157c19 */ /* 0x020fe2000801160f */
[----:B------:R-:W-:-:S03]  /*02b0*/  IMAD.SHL.U32 R10, R0, 0x20, RZ ;  /* 0x00000020000a7824 */ /* 0x000fc600078e00ff */
[----:B------:R-:W-:Y:S01]  /*02c0*/  LOP3.LUT R11, R21, 0x1, RZ, 0xc0, !PT ;  /* 0x00000001150b7812 */ /* 0x000fe200078ec0ff */
[----:B------:R-:W-:-:S03]  /*02d0*/  VIADD R10, R10, UR4 ;  /* 0x000000040a0a7c36 */ /* 0x000fc60008000000 */
[----:B------:R-:W-:Y:S01]  /*02e0*/  ISETP.NE.U32.AND P0, PT, R11, 0x1, PT ;  /* 0x000000010b00780c */ /* 0x000fe20003f05070 */
[----:B------:R-:W-:-:S03]  /*02f0*/  IMAD R11, R10, 0x5, RZ ;  /* 0x000000050a0b7824 */ /* 0x000fc600078e02ff */
[----:B------:R-:W-:Y:S01]  /*0300*/  R2P PR, R21, 0x7e ;  /* 0x0000007e15007804 */ /* 0x000fe20000000000 */
[----:B------:R-:W-:-:S08]  /*0310*/  IMAD.WIDE.U32 R10, R11, 0x4, R8 ;  /* 0x000000040b0a7825 */ /* 0x000fd000078e0008 */
[----:B------:R-:W2:Y:S04]  /*0320*/  @!P0 LDG.E R20, desc[UR6][R10.64+0x10] ;  /* 0x000010060a148981 */ /* 0x000ea8000c1e1900 */
[----:B------:R-:W3:Y:S04]  /*0330*/  @P1 LDG.E R22, desc[UR6][R10.64+0x24] ;  /* 0x000024060a161981 */ /* 0x000ee8000c1e1900 */
[----:B------:R-:W4:Y:S04]  /*0340*/  @P2 LDG.E R24, desc[UR6][R10.64+0x38] ;  /* 0x000038060a182981 */ /* 0x000f28000c1e1900 */
[----:B------:R-:W4:Y:S04]  /*0350*/  @P3 LDG.E R26, desc[UR6][R10.64+0x4c] ;  /* 0x00004c060a1a3981 */ /* 0x000f28000c1e1900 */
[----:B------:R-:W4:Y:S04]  /*0360*/  @P4 LDG.E R28, desc[UR6][R10.64+0x60] ;  /* 0x000060060a1c4981 */ /* 0x000f28000c1e1900 */
[----:B------:R-:W4:Y:S04]  /*0370*/  @!P0 LDG.E R18, desc[UR6][R10.64] ;  /* 0x000000060a128981 */ /* 0x000f28000c1e1900 */
[----:B------:R-:W4:Y:S04]  /*0380*/  @!P0 LDG.E R17, desc[UR6][R10.64+0x4] ;  /* 0x000004060a118981 */ /* 0x000f28000c1e1900 */
[----:B------:R-:W4:Y:S04]  /*0390*/  @P5 LDG.E R19, desc[UR6][R10.64+0x74] ;  /* 0x000074060a135981 */ /* 0x000f28000c1e1900 */
[----:B------:R-:W4:Y:S04]  /*03a0*/  @P1 LDG.E R23, desc[UR6][R10.64+0x20] ;  /* 0x000020060a171981 */ /* 0x000f28000c1e1900 */
[----:B------:R-:W4:Y:S01]  /*03b0*/  @P3 LDG.E R25, desc[UR6][R10.64+0x48] ;  /* 0x000048060a193981 */ /* 0x000f22000c1e1900 */
[----:B--2---:R-:W-:-:S03]  /*03c0*/  @!P0 LOP3.LUT R3, R3, R20, RZ, 0x3c, !PT ;  /* 0x0000001403038212 */ /* 0x004fc600078e3cff */
[----:B------:R-:W2:Y:S01]  /*03d0*/  @P1 LDG.E R20, desc[UR6][R10.64+0x14] ;  /* 0x000014060a141981 */ /* 0x000ea2000c1e1900 */
[----:B---3--:R-:W-:-:S03]  /*03e0*/  @P1 LOP3.LUT R3, R3, R22, RZ, 0x3c, !PT ;  /* 0x0000001603031212 */ /* 0x008fc600078e3cff */
[----:B------:R-:W3:Y:S01]  /*03f0*/  @P1 LDG.E R22, desc[UR6][R10.64+0x1c] ;  /* 0x00001c060a161981 */ /* 0x000ee2000c1e1900 */
[----:B----4-:R-:W-:-:S03]  /*0400*/  @P2 LOP3.LUT R3, R3, R24, RZ, 0x3c, !PT ;  /* 0x0000001803032212 */ /* 0x010fc600078e3cff */
[----:B------:R-:W4:Y:S01]  /*0410*/  @P2 LDG.E R24, desc[UR6][R10.64+0x28] ;  /* 0x000028060a182981 */ /* 0x000f22000c1e1900 */
[----:B------:R-:W-:-:S03]  /*0420*/  @P3 LOP3.LUT R3, R3, R26, RZ, 0x3c, !PT ;  /* 0x0000001a03033212 */ /* 0x000fc600078e3cff */
[----:B------:R-:W3:Y:S01]  /*0430*/  @P6 LDG.E R26, desc[UR6][R10.64+0x88] ;  /* 0x000088060a1a6981 */ /* 0x000ee2000c1e1900 */
[----:B------:R-:W-:Y:S02]  /*0440*/  @P4 LOP3.LUT R3, R3, R28, RZ, 0x3c, !PT ;  /* 0x0000001c03034212 */ /* 0x000fe400078e3cff */
[----:B------:R-:W-:Y:S02]  /*0450*/  @!P0 LOP3.LUT R7, R7, R18, RZ, 0x3c, !PT ;  /* 0x0000001207078212 */ /* 0x000fe400078e3cff */
[----:B------:R-:W3:Y:S01]  /*0460*/  @!P0 LDG.E R18, desc[UR6][R10.64+0x8] ;  /* 0x000008060a128981 */ /* 0x000ee2000c1e1900 */
[----:B------:R-:W-:-:S03]  /*0470*/  @!P0 LOP3.LUT R4, R4, R17, RZ, 0x3c, !PT ;  /* 0x0000001104048212 */ /* 0x000fc600078e3cff */
[----:B------:R-:W3:Y:S01]  /*0480*/  @!P0 LDG.E R17, desc[UR6][R10.64+0xc] ;  /* 0x00000c060a118981 */ /* 0x000ee2000c1e1900 */
[----:B------:R-:W-:-:S03]  /*0490*/  @P5 LOP3.LUT R3, R3, R19, RZ, 0x3c, !PT ;  /* 0x0000001303035212 */ /* 0x000fc600078e3cff */
[----:B------:R-:W3:Y:S01]  /*04a0*/  @P1 LDG.E R19, desc[UR6][R10.64+0x18] ;  /* 0x000018060a131981 */ /* 0x000ee2000c1e1900 */
[----:B--2---:R-:W-:-:S03]  /*04b0*/  @P1 LOP3.LUT R7, R7, R20, RZ, 0x3c, !PT ;  /* 0x0000001407071212 */ /* 0x004fc600078e3cff */
[----:B------:R-:W2:Y:S01]  /*04c0*/  @P3 LDG.E R20, desc[UR6][R10.64+0x3c] ;  /* 0x00003c060a143981 */ /* 0x000ea2000c1e1900 */
[----:B----4-:R-:W-:-:S03]  /*04d0*/  @P2 LOP3.LUT R7, R7, R24, RZ, 0x3c, !PT ;  /* 0x0000001807072212 */ /* 0x010fc600078e3cff */
[----:B------:R-:W4:Y:S01]  /*04e0*/  @P4 LDG.E R24, desc[UR6][R10.64+0x50] ;  /* 0x000050060a184981 */ /* 0x000f22000c1e1900 */
[----:B---3--:R-:W-:-:S03]  /*04f0*/  @!P0 LOP3.LUT R5, R5, R18, RZ, 0x3c, !PT ;  /* 0x0000001205058212 */ /* 0x008fc600078e3cff */
[----:B------:R-:W3:Y:S01]  /*0500*/  @P2 LDG.E R18, desc[UR6][R10.64+0x30] ;  /* 0x000030060a122981 */ /* 0x000ee2000c1e1900 */
[----:B------:R-:W-:-:S03]  /*0510*/  @!P0 LOP3.LUT R2, R2, R17, RZ, 0x3c, !PT ;  /* 0x0000001102028212 */ /* 0x000fc600078e3cff */
[----:B------:R-:W3:Y:S01]  /*0520*/  @P2 LDG.E R17, desc[UR6][R10.64+0x2c] ;  /* 0x00002c060a112981 */ /* 0x000ee2000c1e1900 */
[----:B------:R-:W-:-:S03]  /*0530*/  @P1 LOP3.LUT R4, R4, R19, RZ, 0x3c, !PT ;  /* 0x0000001304041212 */ /* 0x000fc600078e3cff */
[----:B------:R-:W3:Y:S01]  /*0540*/  @P2 LDG.E R19, desc[UR6][R10.64+0x34] ;  /* 0x000034060a132981 */ /* 0x000ee2000c1e1900 */
[----:B------:R-:W-:Y:S02]  /*0550*/  @P1 LOP3.LUT R5, R5, R22, RZ, 0x3c, !PT ;  /* 0x0000001605051212 */ /* 0x000fe400078e3cff */
[----:B------:R-:W-:Y:S01]  /*0560*/  @P1 LOP3.LUT R2, R2, R23, RZ, 0x3c, !PT ;  /* 0x0000001702021212 */ /* 0x000fe200078e3cff */
[----:B------:R-:W3:Y:S04]  /*0570*/  @P3 LDG.E R22, desc[UR6][R10.64+0x44] ;  /* 0x000044060a163981 */ /* 0x000ee8000c1e1900 */
[----:B------:R-:W3:Y:S01]  /*0580*/  @P3 LDG.E R23, desc[UR6][R10.64+0x40] ;  /* 0x000040060a173981 */ /* 0x000ee2000c1e1900 */
[----:B--2---:R-:W-:-:S03]  /*0590*/  @P3 LOP3.LUT R7, R7, R20, RZ, 0x3c, !PT ;  /* 0x0000001407073212 */ /* 0x004fc600078e3cff */
[----:B------:R-:W2:Y:S01]  /*05a0*/  @P5 LDG.E R20, desc[UR6][R10.64+0x64] ;  /* 0x000064060a145981 */ /* 0x000ea2000c1e1900 */
[----:B----4-:R-:W-:-:S03]  /*05b0*/  @P4 LOP3.LUT R7, R7, R24, RZ, 0x3c, !PT ;  /* 0x0000001807074212 */ /* 0x010fc600078e3cff */
[----:B------:R-:W4:Y:S01]  /*05c0*/  @P6 LDG.E R24, desc[UR6][R10.64+0x78] ;  /* 0x000078060a186981 */ /* 0x000f22000c1e1900 */
[----:B---3--:R-:W-:-:S03]  /*05d0*/  @P2 LOP3.LUT R5, R5, R18, RZ, 0x3c, !PT ;  /* 0x0000001205052212 */ /* 0x008fc600078e3cff */
[----:B------:R-:W3:Y:S01]  /*05e0*/  @P4 LDG.E R18, desc[UR6][R10.64+0x58] ;  /* 0x000058060a124981 */ /* 0x000ee2000c1e1900 */
[----:B------:R-:W-:-:S03]  /*05f0*/  @P2 LOP3.LUT R4, R4, R17, RZ, 0x3c, !PT ;  /* 0x0000001104042212 */ /* 0x000fc600078e3cff */
[----:B------:R-:W3:Y:S01]  /*0600*/  @P4 LDG.E R17, desc[UR6][R10.64+0x54] ;  /* 0x000054060a114981 */ /* 0x000ee2000c1e1900 */
[----:B------:R-:W-:-:S03]  /*0610*/  @P2 LOP3.LUT R2, R2, R19, RZ, 0x3c, !PT ;  /* 0x0000001302022212 */ /* 0x000fc600078e3cff */
[----:B------:R-:W3:Y:S01]  /*0620*/  @P4 LDG.E R19, desc[UR6][R10.64+0x5c] ;  /* 0x00005c060a134981 */ /* 0x000ee2000c1e1900 */
[----:B------:R-:W-:Y:S02]  /*0630*/  @P3 LOP3.LUT R5, R5, R22, RZ, 0x3c, !PT ;  /* 0x0000001605053212 */ /* 0x000fe400078e3cff */
[----:B------:R-:W-:Y:S01]  /*0640*/  @P3 LOP3.LUT R2, R2, R25, RZ, 0x3c, !PT ;  /* 0x0000001902023212 */ /* 0x000fe200078e3cff */
[----:B------:R-:W3:Y:S01]  /*0650*/  @P5 LDG.E R22, desc[UR6][R10.64+0x6c] ;  /* 0x00006c060a165981 */ /* 0x000ee2000c1e1900 */
[----:B------:R-:W-:-:S03]  /*0660*/  @P3 LOP3.LUT R4, R4, R23, RZ, 0x3c, !PT ;  /* 0x0000001704043212 */ /* 0x000fc600078e3cff */
[----:B------:R-:W3:Y:S04]  /*0670*/  @P5 LDG.E R23, desc[UR6][R10.64+0x68] ;  /* 0x000068060a175981 */ /* 0x000ee8000c1e1900 */
[----:B------:R-:W3:Y:S01]  /*0680*/  @P5 LDG.E R25, desc[UR6][R10.64+0x70] ;  /* 0x000070060a195981 */ /* 0x000ee2000c1e1900 */
[----:B------:R-:W-:Y:S02]  /*0690*/  LOP3.LUT P0, RZ, R21, 0x80, RZ, 0xc0, !PT ;  /* 0x0000008015ff7812 */ /* 0x000fe4000780c0ff */
[----:B--2---:R-:W-:-:S11]  /*06a0*/  @P5 LOP3.LUT R7, R7, R20, RZ, 0x3c, !PT ;  /* 0x0000001407075212 */ /* 0x004fd600078e3cff */
        /* <DEDUP_REMOVED lines=15> */
[----:B------:R-:W-:Y:S02]  /*07a0*/  @P6 LOP3.LUT R3, R3, R26, RZ, 0x3c, !PT ;  /* 0x0000001a03036212 */ /* 0x000fe400078e3cff */
[----:B--2---:R-:W-:Y:S02]  /*07b0*/  @P0 LOP3.LUT R7, R7, R20, RZ, 0x3c, !PT ;  /* 0x0000001407070212 */ /* 0x004fe400078e3cff */
[----:B----4-:R-:W-:Y:S02]  /*07c0*/  @P0 LOP3.LUT R3, R3, R24, RZ, 0x3c, !PT ;  /* 0x0000001803030212 */ /* 0x010fe400078e3cff */
[----:B---3--:R-:W-:Y:S02]  /*07d0*/  @P6 LOP3.LUT R5, R5, R18, RZ, 0x3c, !PT ;  /* 0x0000001205056212 */ /* 0x008fe400078e3cff */
[----:B------:R-:W-:Y:S02]  /*07e0*/  @P6 LOP3.LUT R4, R4, R17, RZ, 0x3c, !PT ;  /* 0x0000001104046212 */ /* 0x000fe400078e3cff */
[----:B------:R-:W-:-:S02]  /*07f0*/  @P6 LOP3.LUT R2, R2, R19, RZ, 0x3c, !PT ;  /* 0x0000001302026212 */ /* 0x000fc400078e3cff */
[----:B------:R-:W-:Y:S02]  /*0800*/  @P0 LOP3.LUT R5, R5, R22, RZ, 0x3c, !PT ;  /* 0x0000001605050212 */ /* 0x000fe400078e3cff */
[----:B------:R-:W-:Y:S02]  /*0810*/  @P0 LOP3.LUT R4, R4, R23, RZ, 0x3c, !PT ;  /* 0x0000001704040212 */ /* 0x000fe400078e3cff */
[----:B------:R-:W-:Y:S02]  /*0820*/  @P0 LOP3.LUT R2, R2, R25, RZ, 0x3c, !PT ;  /* 0x0000001902020212 */ /* 0x000fe400078e3cff */
[----:B------:R-:W-:-:S13]  /*0830*/  R2P PR, R21.B1, 0x7f ;  /* 0x0000007f15007804 */ /* 0x000fda0000001000 */
[----:B------:R-:W2:Y:S04]  /*0840*/  @P0 LDG.E R18, desc[UR6][R10.64+0xa0] ;  /* 0x0000a0060a120981 */ /* 0x000ea8000c1e1900 */
[----:B------:R-:W3:Y:S04]  /*0850*/  @P0 LDG.E R17, desc[UR6][R10.64+0xa4] ;  /* 0x0000a4060a110981 */ /* 0x000ee8000c1e1900 */
[----:B------:R-:W4:Y:S04]  /*0860*/  @P0 LDG.E R20, desc[UR6][R10.64+0xa8] ;  /* 0x0000a8060a140981 */ /* 0x000f28000c1e1900 */
[----:B------:R-:W4:Y:S04]  /*0870*/  @P0 LDG.E R19, desc[UR6][R10.64+0xac] ;  /* 0x0000ac060a130981 */ /* 0x000f28000c1e1900 */
[----:B------:R-:W4:Y:S04]  /*0880*/  @P0 LDG.E R22, desc[UR6][R10.64+0xb0] ;  /* 0x0000b0060a160981 */ /* 0x000f28000c1e1900 */
[----:B------:R-:W4:Y:S04]  /*0890*/  @P1 LDG.E R24, desc[UR6][R10.64+0xb4] ;  /* 0x0000b4060a181981 */ /* 0x000f28000c1e1900 */
[----:B------:R-:W4:Y:S04]  /*08a0*/  @P1 LDG.E R26, desc[UR6][R10.64+0xbc] ;  /* 0x0000bc060a1a1981 */ /* 0x000f28000c1e1900 */
[----:B------:R-:W4:Y:S04]  /*08b0*/  @P1 LDG.E R23, desc[UR6][R10.64+0xb8] ;  /* 0x0000b8060a171981 */ /* 0x000f28000c1e1900 */
[----:B------:R-:W4:Y:S04]  /*08c0*/  @P1 LDG.E R28, desc[UR6][R10.64+0xc4] ;  /* 0x0000c4060a1c1981 */ /* 0x000f28000c1e1900 */
[----:B------:R-:W4:Y:S01]  /*08d0*/  @P1 LDG.E R25, desc[UR6][R10.64+0xc0] ;  /* 0x0000c0060a191981 */ /* 0x000f22000c1e1900 */
[----:B--2---:R-:W-:-:S03]  /*08e0*/  @P0 LOP3.LUT R7, R7, R18, RZ, 0x3c, !PT ;  /* 0x0000001207070212 */ /* 0x004fc600078e3cff */
[----:B------:R-:W2:Y:S01]  /*08f0*/  @P2 LDG.E R18, desc[UR6][R10.64+0xc8] ;  /* 0x0000c8060a122981 */ /* 0x000ea2000c1e1900 */
[----:B---3--:R-:W-:-:S03]  /*0900*/  @P0 LOP3.LUT R4, R4, R17, RZ, 0x3c, !PT ;  /* 0x0000001104040212 */ /* 0x008fc600078e3cff */
[----:B------:R-:W3:Y:S01]  /*0910*/  @P2 LDG.E R17, desc[UR6][R10.64+0xcc] ;  /* 0x0000cc060a112981 */ /* 0x000ee2000c1e1900 */
[----:B----4-:R-:W-:-:S03]  /*0920*/  @P0 LOP3.LUT R5, R5, R20, RZ, 0x3c, !PT ;  /* 0x0000001405050212 */ /* 0x010fc600078e3cff */
[----:B------:R-:W4:Y:S01]  /*0930*/  @P3 LDG.E R20, desc[UR6][R10.64+0xec] ;  /* 0x0000ec060a143981 */ /* 0x000f22000c1e1900 */
[----:B------:R-:W-:-:S03]  /*0940*/  @P0 LOP3.LUT R2, R2, R19, RZ, 0x3c, !PT ;  /* 0x0000001302020212 */ /* 0x000fc600078e3cff */
[----:B------:R-:W4:Y:S01]  /*0950*/  @P2 LDG.E R19, desc[UR6][R10.64+0xd4] ;  /* 0x0000d4060a132981 */ /* 0x000f22000c1e1900 */
[----:B------:R-:W-:Y:S02]  /*0960*/  @P0 LOP3.LUT R3, R3, R22, RZ, 0x3c, !PT ;  /* 0x0000001603030212 */ /* 0x000fe400078e3cff */
[----:B------:R-:W-:Y:S01]  /*0970*/  LOP3.LUT P0, RZ, R21, 0x8000, RZ, 0xc0, !PT ;  /* 0x0000800015ff7812 */ /* 0x000fe2000780c0ff */
[----:B------:R-:W4:Y:S01]  /*0980*/  @P2 LDG.E R22, desc[UR6][R10.64+0xd0] ;  /* 0x0000d0060a162981 */ /* 0x000f22000c1e1900 */
[----:B------:R-:W-:-:S03]  /*0990*/  @P1 LOP3.LUT R7, R7, R24, RZ, 0x3c, !PT ;  /* 0x0000001807071212 */ /* 0x000fc600078e3cff */
[----:B------:R-:W4:Y:S01]  /*09a0*/  @P3 LDG.E R21, desc[UR6][R10.64+0xe0] ;  /* 0x0000e0060a153981 */ /* 0x000f22000c1e1900 */
[----:B------:R-:W-:-:S03]  /*09b0*/  @P1 LOP3.LUT R5, R5, R26, RZ, 0x3c, !PT ;  /* 0x0000001a05051212 */ /* 0x000fc600078e3cff */
[----:B------:R-:W4:Y:S01]  /*09c0*/  @P2 LDG.E R24, desc[UR6][R10.64+0xd8] ;  /* 0x0000d8060a182981 */ /* 0x000f22000c1e1900 */
[----:B------:R-:W-:-:S03]  /*09d0*/  @P1 LOP3.LUT R4, R4, R23, RZ, 0x3c, !PT ;  /* 0x0000001704041212 */ /* 0x000fc600078e3cff */
[----:B------:R-:W4:Y:S01]  /*09e0*/  @P3 LDG.E R26, desc[UR6][R10.64+0xdc] ;  /* 0x0000dc060a1a3981 */ /* 0x000f22000c1e1900 */
[----:B------:R-:W-:-:S03]  /*09f0*/  @P1 LOP3.LUT R3, R3, R28, RZ, 0x3c, !PT ;  /* 0x0000001c03031212 */ /* 0x000fc600078e3cff */
[----:B------:R-:W4:Y:S04]  /*0a00*/  @P3 LDG.E R28, desc[UR6][R10.64+0xe4] ;  /* 0x0000e4060a1c3981 */ /* 0x000f28000c1e1900 */
[----:B------:R-:W4:Y:S01]  /*0a10*/  @P3 LDG.E R23, desc[UR6][R10.64+0xe8] ;  /* 0x0000e8060a173981 */ /* 0x000f22000c1e1900 */
[----:B--2---:R-:W-:-:S03]  /*0a20*/  @P2 LOP3.LUT R7, R7, R18, RZ, 0x3c, !PT ;  /* 0x0000001207072212 */ /* 0x004fc600078e3cff */
[----:B------:R-:W2:Y:S01]  /*0a30*/  @P4 LDG.E R18, desc[UR6][R10.64+0xf0] ;  /* 0x0000f0060a124981 */ /* 0x000ea2000c1e1900 */
[----:B---3--:R-:W-:Y:S02]  /*0a40*/  @P2 LOP3.LUT R4, R4, R17, RZ, 0x3c, !PT ;  /* 0x0000001104042212 */ /* 0x008fe400078e3cff */
[----:B------:R-:W-:Y:S01]  /*0a50*/  @P1 LOP3.LUT R2, R2, R25, RZ, 0x3c, !PT ;  /* 0x0000001902021212 */ /* 0x000fe200078e3cff */
[----:B------:R-:W3:Y:S03]  /*0a60*/  @P5 LDG.E R17, desc[UR6][R10.64+0x110] ;  /* 0x000110060a115981 */ /* 0x000ee6000c1e1900 */
[----:B----4-:R-:W-:Y:S02]  /*0a70*/  @P2 LOP3.LUT R2, R2, R19, RZ, 0x3c, !PT ;  /* 0x0000001302022212 */ /* 0x010fe400078e3cff */
[----:B------:R-:W4:Y:S01]  /*0a80*/  @P4 LDG.E R19, desc[UR6][R10.64+0xf4] ;  /* 0x0000f4060a134981 */ /* 0x000f22000c1e1900 */
        /* <DEDUP_REMOVED lines=12> */
[----:B--2---:R-:W-:-:S03]  /*0b50*/  @P4 LOP3.LUT R7, R7, R18, RZ, 0x3c, !PT ;  /* 0x0000001207074212 */ /* 0x004fc600078e3cff */
[----:B------:R-:W2:Y:S01]  /*0b60*/  @P5 LDG.E R18, desc[UR6][R10.64+0x114] ;  /* 0x000114060a125981 */ /* 0x000ea2000c1e1900 */
[----:B------:R-:W-:-:S03]  /*0b70*/  @P3 LOP3.LUT R3, R3, R20, RZ, 0x3c, !PT ;  /* 0x0000001403033212 */ /* 0x000fc600078e3cff */
[----:B------:R-:W2:Y:S01]  /*0b80*/  @P6 LDG.E R20, desc[UR6][R10.64+0x118] ;  /* 0x000118060a146981 */ /* 0x000ea2000c1e1900 */
[----:B----4-:R-:W-:-:S03]  /*0b90*/  @P4 LOP3.LUT R4, R4, R19, RZ, 0x3c, !PT ;  /* 0x0000001304044212 */ /* 0x010fc600078e3cff */
[----:B------:R-:W4:Y:S01]  /*0ba0*/  @P6 LDG.E R19, desc[UR6][R10.64+0x11c] ;  /* 0x00011c060a136981 */ /* 0x000f22000c1e1900 */
[----:B---3--:R-:W-:-:S03]  /*0bb0*/  @P4 LOP3.LUT R5, R5, R22, RZ, 0x3c, !PT ;  /* 0x0000001605054212 */ /* 0x008fc600078e3cff */
[----:B------:R-:W3:Y:S01]  /*0bc0*/  @P6 LDG.E R22, desc[UR6][R10.64+0x120] ;  /* 0x000120060a166981 */ /* 0x000ee2000c1e1900 */
[----:B------:R-:W-:-:S03]  /*0bd0*/  @P4 LOP3.LUT R2, R2, R21, RZ, 0x3c, !PT ;  /* 0x0000001502024212 */ /* 0x000fc600078e3cff */
[----:B------:R-:W3:Y:S01]  /*0be0*/  @P0 LDG.E R21, desc[UR6][R10.64+0x130] ;  /* 0x000130060a150981 */ /* 0x000ee2000c1e1900 */
[----:B------:R-:W-:Y:S02]  /*0bf0*/  @P4 LOP3.LUT R3, R3, R24, RZ, 0x3c, !PT ;  /* 0x0000001803034212 */ /* 0x000fe400078e3cff */
[----:B------:R-:W-:Y:S01]  /*0c00*/  @P5 LOP3.LUT R2, R2, R17, RZ, 0x3c, !PT ;  /* 0x0000001102025212 */ /* 0x000fe200078e3cff */
[----:B------:R-:W3:Y:S01]  /*0c10*/  @P6 LDG.E R24, desc[UR6][R10.64+0x128] ;  /* 0x000128060a186981 */ /* 0x000ee2000c1e1900 */
[----:B------:R-:W-:-:S03]  /*0c20*/  @P5 LOP3.LUT R7, R7, R26, RZ, 0x3c, !PT ;  /* 0x0000001a07075212 */ /* 0x000fc600078e3cff */
[----:B------:R-:W3:Y:S01]  /*0c30*/  @P6 LDG.E R17, desc[UR6][R10.64+0x124] ;  /* 0x000124060a116981 */ /* 0x000ee2000c1e1900 */
[----:B------:R-:W-:-:S03]  /*0c40*/  @P5 LOP3.LUT R5, R5, R28, RZ, 0x3c, !PT ;  /* 0x0000001c05055212 */ /* 0x000fc600078e3cff */
[----:B------:R-:W3:Y:S01]  /*0c50*/  @P0 LDG.E R26, desc[UR6][R10.64+0x12c] ;  /* 0x00012c060a1a0981 */ /* 0x000ee2000c1e1900 */
[----:B------:R-:W-:-:S03]  /*0c60*/  @P5 LOP3.LUT R4, R4, R23, RZ, 0x3c, !PT ;  /* 0x0000001704045212 */ /* 0x000fc600078e3cff */
[----:B------:R-:W3:Y:S04]  /*0c70*/  @P0 LDG.E R28, desc[UR6][R10.64+0x13c] ;  /* 0x00013c060a1c0981 */ /* 0x000ee8000c1e1900 */
[----:B------:R-:W3:Y:S01]  /*0c80*/  @P0 LDG.E R23, desc[UR6][R10.64+0x138] ;  /* 0x000138060a170981 */ /* 0x000ee2000c1e1900 */
[----:B--2---:R-:W-:-:S03]  /*0c90*/  @P5 LOP3.LUT R3, R3, R18, RZ, 0x3c, !PT ;  /* 0x0000001203035212 */ /* 0x004fc600078e3cff */
[----:B------:R-:W2:Y:S01]  /*0ca0*/  @P0 LDG.E R18, desc[UR6][R10.64+0x134] ;  /* 0x000134060a120981 */ /* 0x000ea2000c1e1900 */
[----:B------:R-:W-:-:S04]  /*0cb0*/  UIADD3 UR4, UPT, UPT, UR4, 0x10, URZ ;  /* 0x0000001004047890 */ /* 0x000fc8000fffe0ff */
[----:B------:R-:W-:Y:S01]  /*0cc0*/  UISETP.NE.AND UP0, UPT, UR4, 0x20, UPT ;  /* 0x000000200400788c */ /* 0x000fe2000bf05270 */
[----:B------:R-:W-:Y:S02]  /*0cd0*/  @P6 LOP3.LUT R7, R7, R20, RZ, 0x3c, !PT ;  /* 0x0000001407076212 */ /* 0x000fe400078e3cff */
[----:B----4-:R-:W-:Y:S02]  /*0ce0*/  @P6 LOP3.LUT R4, R4, R19, RZ, 0x3c, !PT ;  /* 0x0000001304046212 */ /* 0x010fe400078e3cff */
[----:B---3--:R-:W-:Y:S02]  /*0cf0*/  @P6 LOP3.LUT R5, R5, R22, RZ, 0x3c, !PT ;  /* 0x0000001605056212 */ /* 0x008fe400078e3cff */
[----:B------:R-:W-:Y:S02]  /*0d00*/  @P0 LOP3.LUT R4, R4, R21, RZ, 0x3c, !PT ;  /* 0x0000001504040212 */ /* 0x000fe400078e3cff */
[----:B------:R-:W-:Y:S02]  /*0d10*/  @P6 LOP3.LUT R3, R3, R24, RZ, 0x3c, !PT ;  /* 0x0000001803036212 */ /* 0x000fe400078e3cff */
[----:B------:R-:W-:-:S02]  /*0d20*/  @P6 LOP3.LUT R2, R2, R17, RZ, 0x3c, !PT ;  /* 0x0000001102026212 */ /* 0x000fc400078e3cff */
[----:B------:R-:W-:Y:S02]  /*0d30*/  @P0 LOP3.LUT R7, R7, R26, RZ, 0x3c, !PT ;  /* 0x0000001a07070212 */ /* 0x000fe400078e3cff */
[----:B------:R-:W-:Y:S02]  /*0d40*/  @P0 LOP3.LUT R3, R3, R28, RZ, 0x3c, !PT ;  /* 0x0000001c03030212 */ /* 0x000fe400078e3cff */
[----:B------:R-:W-:Y:S02]  /*0d50*/  @P0 LOP3.LUT R2, R2, R23, RZ, 0x3c, !PT ;  /* 0x0000001702020212 */ /* 0x000fe400078e3cff */
[----:B--2---:R-:W-:Y:S01]  /*0d60*/  @P0 LOP3.LUT R5, R5, R18, RZ, 0x3c, !PT ;  /* 0x0000001205050212 */ /* 0x004fe200078e3cff */
[----:B------:R-:W-:Y:S06]  /*0d70*/  BRA.U UP0, `(.L_x_6) ;  /* 0xfffffff500487547 */ /* 0x000fec000b83ffff */
[----:B------:R-:W-:-:S05]  /*0d80*/  VIADD R0, R0, 0x1 ;  /* 0x0000000100007836 */ /* 0x000fca0000000000 */
[----:B------:R-:W-:-:S13]  /*0d90*/  ISETP.NE.AND P0, PT, R0, 0x5, PT ;  /* 0x000000050000780c */ /* 0x000fda0003f05270 */
[----:B------:R-:W-:Y:S05]  /*0da0*/  @P0 BRA `(.L_x_7) ;  /* 0xfffffff400300947 */ /* 0x000fea000383ffff */
[----:B------:R-:W-:Y:S01]  /*0db0*/  LOP3.LUT R0, R13, 0x3, RZ, 0xc0, !PT ;  /* 0x000000030d007812 */ /* 0x000fe200078ec0ff */
[----:B------:R0:W-:Y:S03]  /*0dc0*/  STL [R1+0x4], R7 ;  /* 0x0000040701007387 */ /* 0x0001e60000100800 */
[----:B------:R-:W-:Y:S01]  /*0dd0*/  ISETP.NE.U32.AND P0, PT, R0, 0x1, PT ;  /* 0x000000010000780c */ /* 0x000fe20003f05070 */
[----:B------:R0:W-:Y:S03]  /*0de0*/  STL.64 [R1+0x8], R4 ;  /* 0x0000080401007387 */ /* 0x0001e60000100a00 */
[----:B------:R-:W-:Y:S01]  /*0df0*/  ISETP.NE.AND.EX P0, PT, RZ, RZ, PT, P0 ;  /* 0x000000ffff00720c */ /* 0x000fe20003f05300 */
[----:B------:R0:W-:-:S12]  /*0e00*/  STL.64 [R1+0x10], R2 ;  /* 0x0000100201007387 */ /* 0x0001d80000100a00 */
[----:B0-----:R-:W-:Y:S05]  /*0e10*/  @!P0 BRA `(.L_x_5) ;  /* 0x0000001800088947 */ /* 0x001fea0003800000 */
[----:B------:R-:W-:Y:S01]  /*0e20*/  UMOV UR4, URZ ;  /* 0x000000ff00047c82 */ /* 0x000fe20008000000 */
[----:B------:R-:W-:Y:S01]  /*0e30*/  UMOV UR5, URZ ;  /* 0x000000ff00057c82 */ /* 0x000fe20008000000 */
[----:B------:R-:W-:Y:S02]  /*0e40*/  IMAD.MOV.U32 R0, RZ, RZ, RZ ;  /* 0x000000ffff007224 */ /* 0x000fe400078e00ff */
[----:B------:R-:W-:Y:S02]  /*0e50*/  IMAD.MOV.U32 R7, RZ, RZ, RZ ;  /* 0x000000ffff077224 */ /* 0x000fe400078e00ff */
[----:B------:R-:W-:Y:S02]  /*0e60*/  IMAD.U32 R3, RZ, RZ, UR4 ;  /* 0x00000004ff037e24 */ /* 0x000fe4000f8e00ff */
[----:B------:R-:W-:Y:S02]  /*0e70*/  IMAD.U32 R2, RZ, RZ, UR5 ;  /* 0x00000005ff027e24 */ /* 0x000fe4000f8e00ff */
[----:B------:R-:W-:-:S02]  /*0e80*/  IMAD.U32 R5, RZ, RZ, UR4 ;  /* 0x00000004ff057e24 */ /* 0x000fc4000f8e00ff */
[----:B------:R-:W-:-:S07]  /*0e90*/  IMAD.U32 R4, RZ, RZ, UR5 ;  /* 0x00000005ff047e24 */ /* 0x000fce000f8e00ff */
.L_x_9:
[----:B------:R-:W-:-:S06]  /*0ea0*/  IMAD R15, R0, 0x4, R1 ;  /* 0x00000004000f7824 */ /* 0x000fcc00078e0201 */
[----:B------:R-:W5:Y:S01]  /*0eb0*/  LDL R15, [R15+0x4] ;  /* 0x000004000f0f7983 */ /* 0x000f620000100800 */
[----:B------:R-:W-:-:S05]  /*0ec0*/  UMOV UR4, URZ ;  /* 0x000000ff00047c82 */ /* 0x000fca0008000000 */
.L_x_8:
        /* <DEDUP_REMOVED lines=183> */
[----:B0-----:R-:W-:Y:S05]  /*1a40*/  @P0 BRA `(.L_x_5) ;  /* 0x0000000800fc0947 */ /* 0x001fea0003800000 */
        /* <DEDUP_REMOVED lines=8> */
.L_x_11:
[----:B------:R-:W-:-:S06]  /*1ad0*/  IMAD R15, R0, 0x4, R1 ;  /* 0x00000004000f7824 */ /* 0x000fcc00078e0201 */
[----:B------:R-:W5:Y:S01]  /*1ae0*/  LDL R15, [R15+0x4] ;  /* 0x000004000f0f7983 */ /* 0x000f620000100800 */
[----:B------:R-:W-:-:S05]  /*1af0*/  UMOV UR4, URZ ;  /* 0x000000ff00047c82 */ /* 0x000fca0008000000 */
.L_x_10:
        /* <DEDUP_REMOVED lines=177> */
[----:B------:R0:W-:Y:S04]  /*2610*/  STL [R1+0x4], R7 ;  /* 0x0000040701007387 */ /* 0x0001e80000100800 */
[----:B------:R0:W-:Y:S04]  /*2620*/  STL.64 [R1+0x8], R4 ;  /* 0x0000080401007387 */ /* 0x0001e80000100a00 */
[----:B------:R0:W-:Y:S02]  /*2630*/  STL.64 [R1+0x10], R2 ;  /* 0x0000100201007387 */ /* 0x0001e40000100a00 */
.L_x_5:
[----:B------:R-:W-:Y:S05]  /*2640*/  BSYNC.RECONVERGENT B1 ;  /* 0x0000000000017941 */ /* 0x000fea0003800200 */
.L_x_4:
[C---:B------:R-:W-:Y:S01]  /*2650*/  ISETP.GT.U32.AND P0, PT, R13.reuse, 0x3, PT ;  /* 0x000000030d00780c */ /* 0x040fe20003f04070 */
[----:B------:R-:W-:Y:S01]  /*2660*/  VIADD R14, R14, 0x1 ;  /* 0x000000010e0e7836 */ /* 0x000fe20000000000 */
[--C-:B------:R-:W-:Y:S02]  /*2670*/  SHF.R.U64 R13, R13, 0x2, R16.reuse ;  /* 0x000000020d0d7819 */ /* 0x100fe40000001210 */
[----:B------:R-:W-:Y:S02]  /*2680*/  ISETP.GT.U32.AND.EX P0, PT, R16, RZ, PT, P0 ;  /* 0x000000ff1000720c */ /* 0x000fe40003f04100 */
[----:B------:R-:W-:-:S11]  /*2690*/  SHF.R.U32.HI R16, RZ, 0x2, R16 ;  /* 0x00000002ff107819 */ /* 0x000fd60000011610 */
[----:B------:R-:W-:Y:S05]  /*26a0*/  @P0 BRA `(.L_x_12) ;  /* 0xffffffd800c40947 */ /* 0x000fea000383ffff */
.L_x_3:
[----:B------:R-:W-:Y:S05]  /*26b0*/  BSYNC.RECONVERGENT B0 ;  /* 0x0000000000007941 */ /* 0x000fea0003800200 */
.L_x_2:
[----:B------:R-:W-:Y:S01]  /*26c0*/  SHF.R.U32.HI R0, RZ, 0x2, R7 ;  /* 0x00000002ff007819 */ /* 0x000fe20000011607 */
[----:B------:R-:W-:Y:S01]  /*26d0*/  IMAD.MOV.U32 R11, RZ, RZ, 0x2f800000 ;  /* 0x2f800000ff0b7424 */ /* 0x000fe200078e00ff */
[----:B------:R-:W-:Y:S01]  /*26e0*/  SHF.R.U32.HI R9, RZ, 0x2, R4 ;  /* 0x00000002ff097819 */ /* 0x000fe20000011604 */
[----:B------:R-:W2:Y:S01]  /*26f0*/  LDCU.64 UR4, c[0x0][0x380] ;  /* 0x00007000ff0477ac */ /* 0x000ea20008000a00 */
[----:B------:R-:W-:Y:S01]  /*2700*/  LOP3.LUT R0, R0, R7, RZ, 0x3c, !PT ;  /* 0x0000000700007212 */ /* 0x000fe200078e3cff */
[----:B01----:R-:W-:Y:S01]  /*2710*/  IMAD.SHL.U32 R7, R3, 0x10, RZ ;  /* 0x0000001003077824 */ /* 0x003fe200078e00ff */
[----:B------:R-:W-:Y:S02]  /*2720*/  LOP3.LUT R9, R9, R4, RZ, 0x3c, !PT ;  /* 0x0000000409097212 */ /* 0x000fe400078e3cff */
[----:B------:R-:W-:Y:S01]  /*2730*/  SHF.R.U32.HI R4, RZ, 0x2, R5 ;  /* 0x00000002ff047819 */ /* 0x000fe20000011605 */
[----:B------:R-:W-:-:S03]  /*2740*/  IMAD.SHL.U32 R8, R0, 0x2, RZ ;  /* 0x0000000200087824 */ /* 0x000fc600078e00ff */
[----:B------:R-:W-:Y:S02]  /*2750*/  LOP3.LUT R4, R4, R5, RZ, 0x3c, !PT ;  /* 0x0000000504047212 */ /* 0x000fe400078e3cff */
[----:B------:R-:W-:-:S04]  /*2760*/  LOP3.LUT R8, R0, R8, R7, 0x96, !PT ;  /* 0x0000000800087212 */ /* 0x000fc800078e9607 */
[----:B------:R-:W-:Y:S01]  /*2770*/  LOP3.LUT R7, R8, R3, RZ, 0x3c, !PT ;  /* 0x0000000308077212 */ /* 0x000fe200078e3cff */
[----:B------:R-:W-:-:S04]  /*2780*/  IMAD.SHL.U32 R3, R9, 0x2, RZ ;  /* 0x0000000209037824 */ /* 0x000fc800078e00ff */
[----:B------:R-:W-:-:S05]  /*2790*/  IMAD.SHL.U32 R0, R7, 0x10, RZ ;  /* 0x0000001007007824 */ /* 0x000fca00078e00ff */
[----:B------:R-:W-:Y:S02]  /*27a0*/  LOP3.LUT R0, R9, R3, R0, 0x96, !PT ;  /* 0x0000000309007212 */ /* 0x000fe400078e9600 */
[----:B------:R-:W-:Y:S02]  /*27b0*/  SHF.R.U32.HI R9, RZ, 0x2, R2 ;  /* 0x00000002ff097819 */ /* 0x000fe40000011602 */
[----:B------:R-:W-:Y:S01]  /*27c0*/  LOP3.LUT R3, R0, R7, RZ, 0x3c, !PT ;  /* 0x0000000700037212 */ /* 0x000fe200078e3cff */
[----:B------:R-:W-:Y:S01]  /*27d0*/  IMAD.SHL.U32 R0, R4, 0x2, RZ ;  /* 0x0000000204007824 */ /* 0x000fe200078e00ff */
[----:B------:R-:W-:-:S03]  /*27e0*/  LOP3.LUT R9, R9, R2, RZ, 0x3c, !PT ;  /* 0x0000000209097212 */ /* 0x000fc600078e3cff */
[----:B------:R-:W-:Y:S02]  /*27f0*/  IMAD.SHL.U32 R5, R3, 0x10, RZ ;  /* 0x0000001003057824 */ /* 0x000fe400078e00ff */
[----:B------:R-:W-:-:S03]  /*2800*/  IMAD.SHL.U32 R2, R9, 0x2, RZ ;  /* 0x0000000209027824 */ /* 0x000fc600078e00ff */
[----:B------:R-:W-:-:S04]  /*2810*/  LOP3.LUT R0, R4, R0, R5, 0x96, !PT ;  /* 0x0000000004007212 */ /* 0x000fc800078e9605 */
[----:B------:R-:W-:-:S05]  /*2820*/  LOP3.LUT R5, R0, R3, RZ, 0x3c, !PT ;  /* 0x0000000300057212 */ /* 0x000fca00078e3cff */
[----:B------:R-:W-:-:S05]  /*2830*/  IMAD.SHL.U32 R0, R5, 0x10, RZ ;  /* 0x0000001005007824 */ /* 0x000fca00078e00ff */
[----:B------:R-:W-:Y:S02]  /*2840*/  LOP3.LUT R0, R9, R2, R0, 0x96, !PT ;  /* 0x0000000209007212 */ /* 0x000fe400078e9600 */
[----:B------:R-:W-:Y:S02]  /*2850*/  IADD3 R2, PT, PT, R6, 0xb0f8a, R3 ;  /* 0x000b0f8a06027810 */ /* 0x000fe40007ffe003 */
[----:B------:R-:W-:Y:S02]  /*2860*/  LOP3.LUT R3, R0, R5, RZ, 0x3c, !PT ;  /* 0x0000000500037212 */ /* 0x000fe400078e3cff */
[----:B------:R-:W-:Y:S02]  /*2870*/  I2FP.F32.U32 R2, R2 ;  /* 0x0000000200027245 */ /* 0x000fe40000201000 */
[C---:B------:R-:W-:Y:S02]  /*2880*/  IADD3 R3, PT, PT, R6.reuse, 0x161f14, R3 ;  /* 0x00161f1406037810 */ /* 0x040fe40007ffe003 */
[----:B------:R-:W-:Y:S01]  /*2890*/  IADD3 R5, PT, PT, R6, 0x10974f, R5 ;  /* 0x0010974f06057810 */ /* 0x000fe20007ffe005 */
[----:B------:R-:W-:Y:S01]  /*28a0*/  FFMA R2, R2, R11, 1.1641532182693481445e-10 ;  /* 0x2f00000002027423 */ /* 0x000fe2000000000b */
[----:B------:R-:W-:-:S02]  /*28b0*/  I2FP.F32.U32 R0, R3 ;  /* 0x0000000300007245 */ /* 0x000fc40000201000 */
[----:B------:R-:W-:Y:S02]  /*28c0*/  IADD3 R6, PT, PT, R6, 0x587c5, R7 ;  /* 0x000587c506067810 */ /* 0x000fe40007ffe007 */
[----:B------:R-:W-:Y:S01]  /*28d0*/  I2FP.F32.U32 R5, R5 ;  /* 0x0000000500057245 */ /* 0x000fe20000201000 */
[-C--:B------:R-:W-:Y:S01]  /*28e0*/  FFMA R10, R0, R11.reuse, 1.1641532182693481445e-10 ;  /* 0x2f000000000a7423 */ /* 0x080fe2000000000b */
[----:B------:R-:W-:Y:S01]  /*28f0*/  I2FP.F32.U32 R0, R6 ;  /* 0x0000000600007245 */ /* 0x000fe20000201000 */
[----:B------:R-:W0:Y:S02]  /*2900*/  F2F.F64.F32 R2, R2 ;  /* 0x0000000200027310 */ /* 0x000e240000201800 */
[-C--:B------:R-:W-:Y:S02]  /*2910*/  FFMA R6, R5, R11.reuse, 1.1641532182693481445e-10 ;  /* 0x2f00000005067423 */ /* 0x080fe4000000000b */
[----:B------:R-:W-:-:S04]  /*2920*/  FFMA R0, R0, R11, 1.1641532182693481445e-10 ;  /* 0x2f00000000007423 */ /* 0x000fc8000000000b */
[----:B------:R-:W1:Y:S01]  /*2930*/  F2F.F64.F32 R8, R10 ;  /* 0x0000000a00087310 */ /* 0x000e620000201800 */
[----:B0-----:R-:W-:-:S07]  /*2940*/  DMUL R2, R2, R2 ;  /* 0x0000000202027228 */ /* 0x001fce0000000000 */
[----:B------:R-:W0:Y:S01]  /*2950*/  F2F.F64.F32 R6, R6 ;  /* 0x0000000600067310 */ /* 0x000e220000201800 */
[----:B-1----:R-:W-:-:S07]  /*2960*/  DMUL R8, R8, R8 ;  /* 0x0000000808087228 */ /* 0x002fce0000000000 */
[----:B------:R-:W1:Y:S01]  /*2970*/  F2F.F64.F32 R4, R0 ;  /* 0x0000000000047310 */ /* 0x000e620000201800 */
[----:B0-----:R-:W-:Y:S02]  /*2980*/  DFMA R8, R6, R6, R8 ;  /* 0x000000060608722b */ /* 0x001fe40000000008 */
[----:B-1----:R-:W-:-:S06]  /*2990*/  DFMA R2, R4, R4, R2 ;  /* 0x000000040402722b */ /* 0x002fcc0000000002 */
[----:B------:R-:W-:Y:S01]  /*29a0*/  DSETP.GTU.AND P1, PT, R8, 1, PT ;  /* 0x3ff000000800742a */ /* 0x000fe20003f2c000 */
[----:B------:R-:W-:Y:S01]  /*29b0*/  IMAD.MOV.U32 R5, RZ, RZ, 0x2 ;  /* 0x00000002ff057424 */ /* 0x000fe200078e00ff */
[----:B------:R-:W-:-:S04]  /*29c0*/  DSETP.GTU.AND P0, PT, R2, 1, PT ;  /* 0x3ff000000200742a */ /* 0x000fc80003f0c000 */
[----:B------:R-:W-:Y:S02]  /*29d0*/  SEL R0, RZ, 0x1, P1 ;  /* 0x00000001ff007807 */ /* 0x000fe40000800000 */
[----:B------:R-:W-:Y:S02]  /*29e0*/  SHF.R.S32.HI R3, RZ, 0x1f, R12 ;  /* 0x0000001fff037819 */ /* 0x000fe4000001140c */
[----:B--2---:R-:W-:-:S04]  /*29f0*/  LEA R2, P2, R12, UR4, 0x2 ;  /* 0x000000040c027c11 */ /* 0x004fc8000f8410ff */
[----:B------:R-:W-:Y:S01]  /*2a00*/  @P1 IMAD.MOV R5, RZ, RZ, 0x1 ;  /* 0x00000001ff051424 */ /* 0x000fe200078e02ff */
[----:B------:R-:W-:Y:S01]  /*2a10*/  LEA.HI.X R3, R12, UR5, R3, 0x2, P2 ;  /* 0x000000050c037c11 */ /* 0x000fe200090f1403 */
[----:B------:R-:W-:-:S05]  /*2a20*/  @P0 IMAD.MOV R5, RZ, RZ, R0 ;  /* 0x000000ffff050224 */ /* 0x000fca00078e0200 */
[----:B------:R-:W-:Y:S01]  /*2a30*/  STG.E desc[UR6][R2.64], R5 ;  /* 0x0000000502007986 */ /* 0x000fe2000c101906 */
[----:B------:R-:W-:Y:S05]  /*2a40*/  EXIT ;  /* 0x000000000000794d */ /* 0x000fea0003800000 */
.L_x_13:
        /* <DEDUP_REMOVED lines=11> */
.L_x_15:


//--------------------- .nv.global.init           --------------------------
	.section	.nv.global.init,"aw",@progbits
	.align	4
.nv.global.init:
	.type		mrg32k3aM1SubSeq,@object
	.size		mrg32k3aM1SubSeq,(mrg32k3aM2SubSeq - mrg32k3aM1SubSeq)
mrg32k3aM1SubSeq:
        /*0000*/ 	.byte	0x0b, 0xcc, 0xee, 0x04, 0x73, 0x29, 0x8b, 0x6f, 0xf6, 0x53, 0x03, 0xf6, 0x23, 0xf6, 0xea, 0xda
        /* <DEDUP_REMOVED lines=125> */
	.type		mrg32k3aM2SubSeq,@object
	.size		mrg32k3aM2SubSeq,(mrg32k3aM1 - mrg32k3aM2SubSeq)
mrg32k3aM2SubSeq:
        /* <DEDUP_REMOVED lines=126> */
	.type		mrg32k3aM1,@object
	.size		mrg32k3aM1,(mrg32k3aM1Seq - mrg32k3aM1)
mrg32k3aM1:
        /* <DEDUP_REMOVED lines=144> */
	.type		mrg32k3aM1Seq,@object
	.size		mrg32k3aM1Seq,(mrg32k3aM2 - mrg32k3aM1Seq)
mrg32k3aM1Seq:
        /* <DEDUP_REMOVED lines=144> */
	.type		mrg32k3aM2,@object
	.size		mrg32k3aM2,(mrg32k3aM2Seq - mrg32k3aM2)
mrg32k3aM2:
        /* <DEDUP_REMOVED lines=144> */
	.type		mrg32k3aM2Seq,@object
	.size		mrg32k3aM2Seq,(precalc_xorwow_matrix - mrg32k3aM2Seq)
mrg32k3aM2Seq:
        /* <DEDUP_REMOVED lines=144> */
	.type		precalc_xorwow_matrix,@object
	.size		precalc_xorwow_matrix,(precalc_xorwow_offset_matrix - precalc_xorwow_matrix)
precalc_xorwow_matrix:
        /* <DEDUP_REMOVED lines=6400> */
	.type		precalc_xorwow_offset_matrix,@object
	.size		precalc_xorwow_offset_matrix,(.L_1 - precalc_xorwow_offset_matrix)
precalc_xorwow_offset_matrix:
        /* <DEDUP_REMOVED lines=6400> */
.L_1:


//--------------------- .nv.shared.reserved.0     --------------------------
	.section	.nv.shared.reserved.0,"aw",@nobits
	.weak		__nv_reservedSMEM_offset_0_alias
	.size		__nv_reservedSMEM_offset_0_alias, 0, 64
	.other		__nv_reservedSMEM_offset_0_alias,@"STO_CUDA_RESERVED_SHARED STV_DEFAULT"
__nv_reservedSMEM_offset_0_alias:
	.zero		0
	.zero		64


//--------------------- .nv.constant0._Z11count_dartsPiPl --------------------------
	.section	.nv.constant0._Z11count_dartsPiPl,"a",@progbits
	.sectionflags	@""
	.align	4
.nv.constant0._Z11count_dartsPiPl:
	.zero		912


//--------------------- .nv.constant0._Z15fill_dart_countPi --------------------------
	.section	.nv.constant0._Z15fill_dart_countPi,"a",@progbits
	.sectionflags	@""
	.align	4
.nv.constant0._Z15fill_dart_countPi:
	.zero		904


//--------------------- SYMBOLS --------------------------

	.type		.nv.reservedSmem.offset0,@object
	.size		.nv.reservedSmem.offset0,0x4
